// auto-generated by cutlass_sweep.gemm — config: {"arch": "sm_100", "cluster_m": 2, "cluster_n": 2, "dtype": "fp16", "stages": 0, "tile_k": 128, "tile_m": 64, "tile_n": 128}
#include "cutlass/cutlass.h"
#include "cutlass/gemm/collective/collective_builder.hpp"
#include "cutlass/gemm/device/gemm_universal_adapter.h"
#include "cutlass/gemm/kernel/gemm_universal.hpp"
#include "cutlass/epilogue/collective/collective_builder.hpp"

using ElemA = cutlass::half_t;
using ElemB = cutlass::half_t;
using ElemCD = cutlass::half_t;
using Acc  = float;
using TileShape    = cute::Shape<cute::_64, cute::_128, cute::_128>;
using ClusterShape = cute::Shape<cute::_2, cute::_2, cute::_1>;

using CollectiveEpilogue = typename cutlass::epilogue::collective::CollectiveBuilder<
    cutlass::arch::Sm100, cutlass::arch::OpClassTensorOp,
    TileShape, ClusterShape,
    cutlass::epilogue::collective::EpilogueTileAuto,
    Acc, Acc,
    ElemCD, cutlass::layout::RowMajor, 128 / cutlass::sizeof_bits<ElemCD>::value,
    ElemCD, cutlass::layout::RowMajor, 128 / cutlass::sizeof_bits<ElemCD>::value,
    cutlass::epilogue::collective::EpilogueScheduleAuto
  >::CollectiveOp;

using CollectiveMainloop = typename cutlass::gemm::collective::CollectiveBuilder<
    cutlass::arch::Sm100, cutlass::arch::OpClassTensorOp,
    ElemA, cutlass::layout::RowMajor, 128 / cutlass::sizeof_bits<ElemA>::value,
    ElemB, cutlass::layout::ColumnMajor, 128 / cutlass::sizeof_bits<ElemB>::value,
    Acc,
    TileShape, ClusterShape,
    cutlass::gemm::collective::StageCountAutoCarveout<static_cast<int>(sizeof(typename CollectiveEpilogue::SharedStorage))>,
    cutlass::gemm::collective::KernelScheduleAuto
  >::CollectiveOp;

using GemmKernel = cutlass::gemm::kernel::GemmUniversal<
    cute::Shape<int,int,int,int>,
    CollectiveMainloop,
    CollectiveEpilogue
>;
using Gemm = cutlass::gemm::device::GemmUniversalAdapter<GemmKernel>;

// Force the device kernel symbol into the cubin without needing a host main.
auto* _anchor = &cutlass::device_kernel<GemmKernel>;


// ===== COMPILED SASS (sm_100a) =====

	.target	sm_100a

	.elftype	@"ET_EXEC"


//--------------------- .note.nv.tkinfo           --------------------------
	.section	.note.nv.tkinfo,"",@"SHT_NOTE"
	.sectionflags	@"SHF_NOTE_NV_TKINFO"
	.tkinfo
        /*0018*/ 	.word	0x00000002
        /*0030*/ 	.string	""
        /*0030*/ 	.string	"ptxas"
        /*0030*/ 	.string	"Cuda compilation tools, release 13.0, V13.0.88"
        /*0030*/ 	.string	"Build cuda_13.0.r13.0/compiler.36424714_0"
        /*0030*/ 	.string	"-arch sm_100a -m 64 "



//--------------------- .note.nv.cuinfo           --------------------------
	.section	.note.nv.cuinfo,"",@"SHT_NOTE"
	.sectionflags	@"SHF_NOTE_NV_CUINFO"
        /*0018*/ 	.short	0x0002
        /*001a*/ 	.short	0x0064
        /*001c*/ 	.short	0x0082
	.zero		2


//--------------------- .nv.info                  --------------------------
	.section	.nv.info,"",@"SHT_CUDA_INFO"
	.align	4


	//----- nvinfo : EIATTR_REGCOUNT
	.align		4
        /*0000*/ 	.byte	0x04, 0x2f
        /*0002*/ 	.short	(.L_19 - .L_18)
	.align		4
.L_18:
        /*0004*/ 	.word	index@(_ZN7cutlass13device_kernelINS_4gemm6kernel13GemmUniversalIN4cute5tupleIJiiiiEEENS1_10collective13CollectiveMmaINS1_35MainloopSm100TmaUmmaWarpSpecializedILi4ELi2ELi4ENS5_IJNS4_1CILi2EEESB_NSA_ILi1EEEEEEEENS5_IJNSA_ILi64EEENSA_ILi128EEESG_EEENS_6half_tENS5_IJlSC_lEEESI_SJ_NS4_8TiledMMAINS4_8MMA_AtomIJNS4_20SM100_MMA_F16BF16_SSISI_SI_fLi64ELi128ELNS4_4UMMA5MajorE0ELSO_0ELNSN_7ScaleInE0ELSP_0EEEEEENS4_6LayoutINS5_IJSC_SC_SC_EEENS5_IJNSA_ILi0EEESU_SU_EEEEENS5_IJNS4_10UnderscoreESX_SX_EEEEENS4_23SM90_TMA_LOAD_MULTICASTENS4_14ComposedLayoutINS4_7SwizzleILi3ELi4ELi3EEENS4_18smem_ptr_flag_bitsILi16EEENSS_INS5_IJNSA_ILi8EEESF_EEENS5_IJSF_SC_EEEEEEEvNS4_8identityES10_S1A_vS1B_EENS_8epilogue10collective18CollectiveEpilogueINS1D_23Sm100TmaWarpSpecializedILi4ELi2ELi16ELb1ELb0EEEJSH_NS5_IJNSS_ISF_SC_EENSS_INSA_ILi32EEESC_EEEEESI_SJ_SI_SJ_NS1D_6fusion15FusionCallbacksIS1H_NS1M_17LinearCombinationISI_fSI_fLNS_15FloatRoundStyleE2EEESH_S1L_JEEENS4_5SM1004TMEM4LOAD26SM100_TMEM_LOAD_16dp256b4xENS4_13SM90_TMA_LOADENS11_INS12_ILi2ELi4ELi3EEES15_NSS_INS5_IJS16_S1J_EEENS5_IJS1J_SC_EEEEEEENS4_17SM75_U32x4_LDSM_NENS4_14SM90_TMA_STOREES21_NS4_17SM90_U32x4_STSM_NENS4_39AutoVectorizingCopyWithAssumedAlignmentILi128EEEEEEvvEEEEvNT_6ParamsE)
        /*0008*/ 	.word	0x00000044


	//----- nvinfo : EIATTR_FRAME_SIZE
	.align		4
.L_19:
        /*000c*/ 	.byte	0x04, 0x11
        /*000e*/ 	.short	(.L_21 - .L_20)
	.align		4
.L_20:
        /*0010*/ 	.word	index@($__internal_2_$__cuda_sm10x_tcgen05_guardrail_trap_unallocated_columns_being_dealloced)
        /*0014*/ 	.word	0x00000000


	//----- nvinfo : EIATTR_FRAME_SIZE
	.align		4
.L_21:
        /*0018*/ 	.byte	0x04, 0x11
        /*001a*/ 	.short	(.L_23 - .L_22)
	.align		4
.L_22:
        /*001c*/ 	.word	index@($__internal_1_$__cuda_sm10x_tcgen05_guardrail_trap_phase_invalid_during_alloc)
        /*0020*/ 	.word	0x00000000


	//----- nvinfo : EIATTR_FRAME_SIZE
	.align		4
.L_23:
        /*0024*/ 	.byte	0x04, 0x11
        /*0026*/ 	.short	(.L_25 - .L_24)
	.align		4
.L_24:
        /*0028*/ 	.word	index@($__internal_0_$__cuda_sm10x_tcgen05_guardrail_trap_col_being_dealloced_not_returned_by_alloc)
        /*002c*/ 	.word	0x00000000


	//----- nvinfo : EIATTR_FRAME_SIZE
	.align		4
.L_25:
        /*0030*/ 	.byte	0x04, 0x11
        /*0032*/ 	.short	(.L_27 - .L_26)
	.align		4
.L_26:
        /*0034*/ 	.word	index@(_ZN7cutlass13device_kernelINS_4gemm6kernel13GemmUniversalIN4cute5tupleIJiiiiEEENS1_10collective13CollectiveMmaINS1_35MainloopSm100TmaUmmaWarpSpecializedILi4ELi2ELi4ENS5_IJNS4_1CILi2EEESB_NSA_ILi1EEEEEEEENS5_IJNSA_ILi64EEENSA_ILi128EEESG_EEENS_6half_tENS5_IJlSC_lEEESI_SJ_NS4_8TiledMMAINS4_8MMA_AtomIJNS4_20SM100_MMA_F16BF16_SSISI_SI_fLi64ELi128ELNS4_4UMMA5MajorE0ELSO_0ELNSN_7ScaleInE0ELSP_0EEEEEENS4_6LayoutINS5_IJSC_SC_SC_EEENS5_IJNSA_ILi0EEESU_SU_EEEEENS5_IJNS4_10UnderscoreESX_SX_EEEEENS4_23SM90_TMA_LOAD_MULTICASTENS4_14ComposedLayoutINS4_7SwizzleILi3ELi4ELi3EEENS4_18smem_ptr_flag_bitsILi16EEENSS_INS5_IJNSA_ILi8EEESF_EEENS5_IJSF_SC_EEEEEEEvNS4_8identityES10_S1A_vS1B_EENS_8epilogue10collective18CollectiveEpilogueINS1D_23Sm100TmaWarpSpecializedILi4ELi2ELi16ELb1ELb0EEEJSH_NS5_IJNSS_ISF_SC_EENSS_INSA_ILi32EEESC_EEEEESI_SJ_SI_SJ_NS1D_6fusion15FusionCallbacksIS1H_NS1M_17LinearCombinationISI_fSI_fLNS_15FloatRoundStyleE2EEESH_S1L_JEEENS4_5SM1004TMEM4LOAD26SM100_TMEM_LOAD_16dp256b4xENS4_13SM90_TMA_LOADENS11_INS12_ILi2ELi4ELi3EEES15_NSS_INS5_IJS16_S1J_EEENS5_IJS1J_SC_EEEEEEENS4_17SM75_U32x4_LDSM_NENS4_14SM90_TMA_STOREES21_NS4_17SM90_U32x4_STSM_NENS4_39AutoVectorizingCopyWithAssumedAlignmentILi128EEEEEEvvEEEEvNT_6ParamsE)
        /*0038*/ 	.word	0x00000000


	//----- nvinfo : EIATTR_MIN_STACK_SIZE
	.align		4
.L_27:
        /*003c*/ 	.byte	0x04, 0x12
        /*003e*/ 	.short	(.L_29 - .L_28)
	.align		4
.L_28:
        /*0040*/ 	.word	index@(_ZN7cutlass13device_kernelINS_4gemm6kernel13GemmUniversalIN4cute5tupleIJiiiiEEENS1_10collective13CollectiveMmaINS1_35MainloopSm100TmaUmmaWarpSpecializedILi4ELi2ELi4ENS5_IJNS4_1CILi2EEESB_NSA_ILi1EEEEEEEENS5_IJNSA_ILi64EEENSA_ILi128EEESG_EEENS_6half_tENS5_IJlSC_lEEESI_SJ_NS4_8TiledMMAINS4_8MMA_AtomIJNS4_20SM100_MMA_F16BF16_SSISI_SI_fLi64ELi128ELNS4_4UMMA5MajorE0ELSO_0ELNSN_7ScaleInE0ELSP_0EEEEEENS4_6LayoutINS5_IJSC_SC_SC_EEENS5_IJNSA_ILi0EEESU_SU_EEEEENS5_IJNS4_10UnderscoreESX_SX_EEEEENS4_23SM90_TMA_LOAD_MULTICASTENS4_14ComposedLayoutINS4_7SwizzleILi3ELi4ELi3EEENS4_18smem_ptr_flag_bitsILi16EEENSS_INS5_IJNSA_ILi8EEESF_EEENS5_IJSF_SC_EEEEEEEvNS4_8identityES10_S1A_vS1B_EENS_8epilogue10collective18CollectiveEpilogueINS1D_23Sm100TmaWarpSpecializedILi4ELi2ELi16ELb1ELb0EEEJSH_NS5_IJNSS_ISF_SC_EENSS_INSA_ILi32EEESC_EEEEESI_SJ_SI_SJ_NS1D_6fusion15FusionCallbacksIS1H_NS1M_17LinearCombinationISI_fSI_fLNS_15FloatRoundStyleE2EEESH_S1L_JEEENS4_5SM1004TMEM4LOAD26SM100_TMEM_LOAD_16dp256b4xENS4_13SM90_TMA_LOADENS11_INS12_ILi2ELi4ELi3EEES15_NSS_INS5_IJS16_S1J_EEENS5_IJS1J_SC_EEEEEEENS4_17SM75_U32x4_LDSM_NENS4_14SM90_TMA_STOREES21_NS4_17SM90_U32x4_STSM_NENS4_39AutoVectorizingCopyWithAssumedAlignmentILi128EEEEEEvvEEEEvNT_6ParamsE)
        /*0044*/ 	.word	0x00000000
.L_29:


//--------------------- .nv.compat                --------------------------
	.section	.nv.compat,"",@"SHT_CUDA_COMPAT_INFO"
	.align	4
        /*0000*/ 	.byte	0x02, 0x09, 0x01, 0x00, 0x02, 0x02, 0x02, 0x00, 0x02, 0x05, 0x05, 0x00, 0x03, 0x07, 0x01, 0x01
        /*0010*/ 	.byte	0x02, 0x03, 0x01, 0x00, 0x02, 0x06, 0x01, 0x00, 0x04, 0x0b, 0x08, 0x00, 0x09, 0x00, 0x00, 0x00
        /*0020*/ 	.byte	0x00, 0x00, 0x00, 0x00


//--------------------- .nv.info._ZN7cutlass13device_kernelINS_4gemm6kernel13GemmUniversalIN4cute5tupleIJiiiiEEENS1_10collective13CollectiveMmaINS1_35MainloopSm100TmaUmmaWarpSpecializedILi4ELi2ELi4ENS5_IJNS4_1CILi2EEESB_NSA_ILi1EEEEEEEENS5_IJNSA_ILi64EEENSA_ILi128EEESG_EEENS_6half_tENS5_IJlSC_lEEESI_SJ_NS4_8TiledMMAINS4_8MMA_AtomIJNS4_20SM100_MMA_F16BF16_SSISI_SI_fLi64ELi128ELNS4_4UMMA5MajorE0ELSO_0ELNSN_7ScaleInE0ELSP_0EEEEEENS4_6LayoutINS5_IJSC_SC_SC_EEENS5_IJNSA_ILi0EEESU_SU_EEEEENS5_IJNS4_10UnderscoreESX_SX_EEEEENS4_23SM90_TMA_LOAD_MULTICASTENS4_14ComposedLayoutINS4_7SwizzleILi3ELi4ELi3EEENS4_18smem_ptr_flag_bitsILi16EEENSS_INS5_IJNSA_ILi8EEESF_EEENS5_IJSF_SC_EEEEEEEvNS4_8identityES10_S1A_vS1B_EENS_8epilogue10collective18CollectiveEpilogueINS1D_23Sm100TmaWarpSpecializedILi4ELi2ELi16ELb1ELb0EEEJSH_NS5_IJNSS_ISF_SC_EENSS_INSA_ILi32EEESC_EEEEESI_SJ_SI_SJ_NS1D_6fusion15FusionCallbacksIS1H_NS1M_17LinearCombinationISI_fSI_fLNS_15FloatRoundStyleE2EEESH_S1L_JEEENS4_5SM1004TMEM4LOAD26SM100_TMEM_LOAD_16dp256b4xENS4_13SM90_TMA_LOADENS11_INS12_ILi2ELi4ELi3EEES15_NSS_INS5_IJS16_S1J_EEENS5_IJS1J_SC_EEEEEEENS4_17SM75_U32x4_LDSM_NENS4_14SM90_TMA_STOREES21_NS4_17SM90_U32x4_STSM_NENS4_39AutoVectorizingCopyWithAssumedAlignmentILi128EEEEEEvvEEEEvNT_6ParamsE --------------------------
	.section	.nv.info._ZN7cutlass13device_kernelINS_4gemm6kernel13GemmUniversalIN4cute5tupleIJiiiiEEENS1_10collective13CollectiveMmaINS1_35MainloopSm100TmaUmmaWarpSpecializedILi4ELi2ELi4ENS5_IJNS4_1CILi2EEESB_NSA_ILi1EEEEEEEENS5_IJNSA_ILi64EEENSA_ILi128EEESG_EEENS_6half_tENS5_IJlSC_lEEESI_SJ_NS4_8TiledMMAINS4_8MMA_AtomIJNS4_20SM100_MMA_F16BF16_SSISI_SI_fLi64ELi128ELNS4_4UMMA5MajorE0ELSO_0ELNSN_7ScaleInE0ELSP_0EEEEEENS4_6LayoutINS5_IJSC_SC_SC_EEENS5_IJNSA_ILi0EEESU_SU_EEEEENS5_IJNS4_10UnderscoreESX_SX_EEEEENS4_23SM90_TMA_LOAD_MULTICASTENS4_14ComposedLayoutINS4_7SwizzleILi3ELi4ELi3EEENS4_18smem_ptr_flag_bitsILi16EEENSS_INS5_IJNSA_ILi8EEESF_EEENS5_IJSF_SC_EEEEEEEvNS4_8identityES10_S1A_vS1B_EENS_8epilogue10collective18CollectiveEpilogueINS1D_23Sm100TmaWarpSpecializedILi4ELi2ELi16ELb1ELb0EEEJSH_NS5_IJNSS_ISF_SC_EENSS_INSA_ILi32EEESC_EEEEESI_SJ_SI_SJ_NS1D_6fusion15FusionCallbacksIS1H_NS1M_17LinearCombinationISI_fSI_fLNS_15FloatRoundStyleE2EEESH_S1L_JEEENS4_5SM1004TMEM4LOAD26SM100_TMEM_LOAD_16dp256b4xENS4_13SM90_TMA_LOADENS11_INS12_ILi2ELi4ELi3EEES15_NSS_INS5_IJS16_S1J_EEENS5_IJS1J_SC_EEEEEEENS4_17SM75_U32x4_LDSM_NENS4_14SM90_TMA_STOREES21_NS4_17SM90_U32x4_STSM_NENS4_39AutoVectorizingCopyWithAssumedAlignmentILi128EEEEEEvvEEEEvNT_6ParamsE,"",@"SHT_CUDA_INFO"
	.sectionflags	@""
	.align	4


	//----- nvinfo : EIATTR_CUDA_API_VERSION
	.align		4
        /*0000*/ 	.byte	0x04, 0x37
        /*0002*/ 	.short	(.L_31 - .L_30)
.L_30:
        /*0004*/ 	.word	0x00000082


	//----- nvinfo : EIATTR_KPARAM_INFO
	.align		4
.L_31:
        /*0008*/ 	.byte	0x04, 0x17
        /*000a*/ 	.short	(.L_33 - .L_32)
.L_32:
        /*000c*/ 	.word	0x00000000
        /*0010*/ 	.short	0x0000
        /*0012*/ 	.short	0x0000
        /*0014*/ 	.byte	0x00, 0xf0, 0x01, 0x20


	//----- nvinfo : EIATTR_AT_ENTRY_FRAGMENTS
	.align		4
.L_33:
        /*0018*/ 	.byte	0x04, 0x4f
        /*001a*/ 	.short	(.L_35 - .L_34)


	//   ....[0]....
.L_34:
        /*001c*/ 	.word	0x00000006


	//----- nvinfo : EIATTR_RESERVED_SMEM_USED
	.align		4
.L_35:
        /*0020*/ 	.byte	0x01, 0x41
	.zero		2


	//----- nvinfo : EIATTR_SPARSE_MMA_MASK
	.align		4
        /*0024*/ 	.byte	0x03, 0x50
        /*0026*/ 	.short	0x0000


	//----- nvinfo : EIATTR_TCGEN05_1CTA_USED
	.align		4
        /*0028*/ 	.byte	0x01, 0x51
	.zero		2


	//----- nvinfo : EIATTR_MAXREG_COUNT
	.align		4
        /*002c*/ 	.byte	0x03, 0x1b
        /*002e*/ 	.short	0x00ff


	//----- nvinfo : EIATTR_NUM_BARRIERS
	.align		4
        /*0030*/ 	.byte	0x02, 0x4c
        /*0032*/ 	.byte	0x07
	.zero		1


	//----- nvinfo : EIATTR_EXTERNS
	.align		4
        /*0034*/ 	.byte	0x04, 0x0f
        /*0036*/ 	.short	(.L_37 - .L_36)


	//   ....[0]....
	.align		4
.L_36:
        /*0038*/ 	.word	index@(__assertfail)


	//----- nvinfo : EIATTR_MERCURY_ISA_VERSION
	.align		4
.L_37:
        /*003c*/ 	.byte	0x03, 0x5f
        /*003e*/ 	.short	0x0101


	//----- nvinfo : EIATTR_INT_WARP_WIDE_INSTR_OFFSETS
	.align		4
        /*0040*/ 	.byte	0x04, 0x31
        /*0042*/ 	.short	(.L_39 - .L_38)


	//   ....[0]....
.L_38:
        /*0044*/ 	.word	0x00004240


	//   ....[1]....
        /*0048*/ 	.word	0x00004270


	//   ....[2]....
        /*004c*/ 	.word	0x00004290


	//   ....[3]....
        /*0050*/ 	.word	0x00004dd0


	//   ....[4]....
        /*0054*/ 	.word	0x00004e40


	//   ....[5]....
        /*0058*/ 	.word	0x00004f20


	//   ....[6]....
        /*005c*/ 	.word	0x00004fa0


	//   ....[7]....
        /*0060*/ 	.word	0x000050a0


	//   ....[8]....
        /*0064*/ 	.word	0x00005120


	//   ....[9]....
        /*0068*/ 	.word	0x00005210


	//   ....[10]....
        /*006c*/ 	.word	0x000052c0


	//----- nvinfo : EIATTR_COOP_GROUP_MASK_REGIDS
	.align		4
.L_39:
        /*0070*/ 	.byte	0x04, 0x29
        /*0072*/ 	.short	(.L_41 - .L_40)


	//   ....[0]....
.L_40:
        /*0074*/ 	.word	0xffffffff


	//   ....[1]....
        /*0078*/ 	.word	0xffffffff


	//   ....[2]....
        /*007c*/ 	.word	0xffffffff


	//   ....[3]....
        /*0080*/ 	.word	0xffffffff


	//   ....[4]....
        /*0084*/ 	.word	0xffffffff


	//   ....[5]....
        /*0088*/ 	.word	0xffffffff


	//   ....[6]....
        /*008c*/ 	.word	0xffffffff


	//   ....[7]....
        /*0090*/ 	.word	0xffffffff


	//   ....[8]....
        /*0094*/ 	.word	0xffffffff


	//   ....[9]....
        /*0098*/ 	.word	0xffffffff


	//   ....[10]....
        /*009c*/ 	.word	0xffffffff


	//   ....[11]....
        /*00a0*/ 	.word	0xffffffff


	//   ....[12]....
        /*00a4*/ 	.word	0xffffffff


	//   ....[13]....
        /*00a8*/ 	.word	0xffffffff


	//----- nvinfo : EIATTR_COOP_GROUP_INSTR_OFFSETS
	.align		4
.L_41:
        /*00ac*/ 	.byte	0x04, 0x28
        /*00ae*/ 	.short	(.L_43 - .L_42)


	//   ....[0]....
.L_42:
        /*00b0*/ 	.word	0x00000080


	//   ....[1]....
        /*00b4*/ 	.word	0x000004f0


	//   ....[2]....
        /*00b8*/ 	.word	0x000006a0


	//   ....[3]....
        /*00bc*/ 	.word	0x00000840


	//   ....[4]....
        /*00c0*/ 	.word	0x00000940


	//   ....[5]....
        /*00c4*/ 	.word	0x00000ab0


	//   ....[6]....
        /*00c8*/ 	.word	0x00000c50


	//   ....[7]....
        /*00cc*/ 	.word	0x00000e00


	//   ....[8]....
        /*00d0*/ 	.word	0x000023c0


	//   ....[9]....
        /*00d4*/ 	.word	0x00003270


	//   ....[10]....
        /*00d8*/ 	.word	0x00003480


	//   ....[11]....
        /*00dc*/ 	.word	0x000034b0


	//   ....[12]....
        /*00e0*/ 	.word	0x00004120


	//   ....[13]....
        /*00e4*/ 	.word	0x00004350


	//----- nvinfo : EIATTR_VRC_CTA_INIT_COUNT
	.align		4
.L_43:
        /*00e8*/ 	.byte	0x02, 0x4a
        /*00ea*/ 	.byte	0x80
	.zero		1


	//----- nvinfo : EIATTR_SYSCALL_OFFSETS
	.align		4
        /*00ec*/ 	.byte	0x04, 0x46
        /*00ee*/ 	.short	(.L_45 - .L_44)


	//   ....[0]....
.L_44:
        /*00f0*/ 	.word	0x00005f50


	//   ....[1]....
        /*00f4*/ 	.word	0x00006040


	//   ....[2]....
        /*00f8*/ 	.word	0x00006800


	//   ....[3]....
        /*00fc*/ 	.word	0x000070b0


	//   ....[4]....
        /*0100*/ 	.word	0x00007940


	//   ....[5]....
        /*0104*/ 	.word	0x000081d0


	//----- nvinfo : EIATTR_MBARRIER_INSTR_OFFSETS
	.align		4
.L_45:
        /*0108*/ 	.byte	0x04, 0x39
        /*010a*/ 	.short	(.L_47 - .L_46)


	//   ....[0]....
.L_46:
        /*010c*/ 	.word	0x00000610
        /*0110*/ 	.word	0x000000ff
        /*0114*/ 	.word	0x00000000
        /*0118*/ 	.short	0x0100
        /*011a*/ 	.byte	0x04
	.zero		1


	//   ....[1]....
        /*011c*/ 	.word	0x00000620
        /*0120*/ 	.word	0x000000ff
        /*0124*/ 	.word	0x00000020
        /*0128*/ 	.short	0x0100
        /*012a*/ 	.byte	0x04
	.zero		1


	//   ....[2]....
        /*012c*/ 	.word	0x00000630
        /*0130*/ 	.word	0x000000ff
        /*0134*/ 	.word	0x00000008
        /*0138*/ 	.short	0x0100
        /*013a*/ 	.byte	0x04
	.zero		1


	//   ....[3]....
        /*013c*/ 	.word	0x00000640
        /*0140*/ 	.word	0x000000ff
        /*0144*/ 	.word	0x00000028
        /*0148*/ 	.short	0x0100
        /*014a*/ 	.byte	0x04
	.zero		1


	//   ....[4]....
        /*014c*/ 	.word	0x00000650
        /*0150*/ 	.word	0x000000ff
        /*0154*/ 	.word	0x00000010
        /*0158*/ 	.short	0x0100
        /*015a*/ 	.byte	0x04
	.zero		1


	//   ....[5]....
        /*015c*/ 	.word	0x00000660
        /*0160*/ 	.word	0x000000ff
        /*0164*/ 	.word	0x00000030
        /*0168*/ 	.short	0x0100
        /*016a*/ 	.byte	0x04
	.zero		1


	//   ....[6]....
        /*016c*/ 	.word	0x00000670
        /*0170*/ 	.word	0x000000ff
        /*0174*/ 	.word	0x00000018
        /*0178*/ 	.short	0x0100
        /*017a*/ 	.byte	0x04
	.zero		1


	//   ....[7]....
        /*017c*/ 	.word	0x00000680
        /*0180*/ 	.word	0x000000ff
        /*0184*/ 	.word	0x00000038
        /*0188*/ 	.short	0x0100
        /*018a*/ 	.byte	0x04
	.zero		1


	//   ....[8]....
        /*018c*/ 	.word	0x000007b0
        /*0190*/ 	.word	0x000000ff
        /*0194*/ 	.word	0x00000040
        /*0198*/ 	.short	0x0100
        /*019a*/ 	.byte	0x04
	.zero		1


	//   ....[9]....
        /*019c*/ 	.word	0x000007c0
        /*01a0*/ 	.word	0x000000ff
        /*01a4*/ 	.word	0x00000060
        /*01a8*/ 	.short	0x0100
        /*01aa*/ 	.byte	0x04
	.zero		1


	//   ....[10]....
        /*01ac*/ 	.word	0x000007d0
        /*01b0*/ 	.word	0x000000ff
        /*01b4*/ 	.word	0x00000048
        /*01b8*/ 	.short	0x0100
        /*01ba*/ 	.byte	0x04
	.zero		1


	//   ....[11]....
        /*01bc*/ 	.word	0x000007e0
        /*01c0*/ 	.word	0x000000ff
        /*01c4*/ 	.word	0x00000068
        /*01c8*/ 	.short	0x0100
        /*01ca*/ 	.byte	0x04
	.zero		1


	//   ....[12]....
        /*01cc*/ 	.word	0x000007f0
        /*01d0*/ 	.word	0x000000ff
        /*01d4*/ 	.word	0x00000050
        /*01d8*/ 	.short	0x0100
        /*01da*/ 	.byte	0x04
	.zero		1


	//   ....[13]....
        /*01dc*/ 	.word	0x00000800
        /*01e0*/ 	.word	0x000000ff
        /*01e4*/ 	.word	0x00000070
        /*01e8*/ 	.short	0x0100
        /*01ea*/ 	.byte	0x04
	.zero		1


	//   ....[14]....
        /*01ec*/ 	.word	0x00000810
        /*01f0*/ 	.word	0x000000ff
        /*01f4*/ 	.word	0x00000058
        /*01f8*/ 	.short	0x0100
        /*01fa*/ 	.byte	0x04
	.zero		1


	//   ....[15]....
        /*01fc*/ 	.word	0x00000820
        /*0200*/ 	.word	0x000000ff
        /*0204*/ 	.word	0x00000078
        /*0208*/ 	.short	0x0100
        /*020a*/ 	.byte	0x04
	.zero		1


	//   ....[16]....
        /*020c*/ 	.word	0x00000910
        /*0210*/ 	.word	0x000000ff
        /*0214*/ 	.word	0x00000080
        /*0218*/ 	.short	0x0100
        /*021a*/ 	.byte	0x06
	.zero		1


	//   ....[17]....
        /*021c*/ 	.word	0x00000920
        /*0220*/ 	.word	0x000000ff
        /*0224*/ 	.word	0x00000088
        /*0228*/ 	.short	0x0100
        /*022a*/ 	.byte	0x06
	.zero		1


	//   ....[18]....
        /*022c*/ 	.word	0x00000a60
        /*0230*/ 	.word	0x000000ff
        /*0234*/ 	.word	0x00000090
        /*0238*/ 	.short	0x0100
        /*023a*/ 	.byte	0x06
	.zero		1


	//   ....[19]....
        /*023c*/ 	.word	0x00000a70
        /*0240*/ 	.word	0x000000ff
        /*0244*/ 	.word	0x000000a0
        /*0248*/ 	.short	0x0100
        /*024a*/ 	.byte	0x06
	.zero		1


	//   ....[20]....
        /*024c*/ 	.word	0x00000a80
        /*0250*/ 	.word	0x000000ff
        /*0254*/ 	.word	0x00000098
        /*0258*/ 	.short	0x0100
        /*025a*/ 	.byte	0x06
	.zero		1


	//   ....[21]....
        /*025c*/ 	.word	0x00000a90
        /*0260*/ 	.word	0x000000ff
        /*0264*/ 	.word	0x000000a8
        /*0268*/ 	.short	0x0100
        /*026a*/ 	.byte	0x06
	.zero		1


	//   ....[22]....
        /*026c*/ 	.word	0x00000bc0
        /*0270*/ 	.word	0x000000ff
        /*0274*/ 	.word	0x000000b0
        /*0278*/ 	.short	0x0100
        /*027a*/ 	.byte	0x04
	.zero		1


	//   ....[23]....
        /*027c*/ 	.word	0x00000bd0
        /*0280*/ 	.word	0x000000ff
        /*0284*/ 	.word	0x000000d0
        /*0288*/ 	.short	0x0100
        /*028a*/ 	.byte	0x04
	.zero		1


	//   ....[24]....
        /*028c*/ 	.word	0x00000be0
        /*0290*/ 	.word	0x000000ff
        /*0294*/ 	.word	0x000000b8
        /*0298*/ 	.short	0x0100
        /*029a*/ 	.byte	0x04
	.zero		1


	//   ....[25]....
        /*029c*/ 	.word	0x00000bf0
        /*02a0*/ 	.word	0x000000ff
        /*02a4*/ 	.word	0x000000d8
        /*02a8*/ 	.short	0x0100
        /*02aa*/ 	.byte	0x04
	.zero		1


	//   ....[26]....
        /*02ac*/ 	.word	0x00000c00
        /*02b0*/ 	.word	0x000000ff
        /*02b4*/ 	.word	0x000000c0
        /*02b8*/ 	.short	0x0100
        /*02ba*/ 	.byte	0x04
	.zero		1


	//   ....[27]....
        /*02bc*/ 	.word	0x00000c10
        /*02c0*/ 	.word	0x000000ff
        /*02c4*/ 	.word	0x000000e0
        /*02c8*/ 	.short	0x0100
        /*02ca*/ 	.byte	0x04
	.zero		1


	//   ....[28]....
        /*02cc*/ 	.word	0x00000c20
        /*02d0*/ 	.word	0x000000ff
        /*02d4*/ 	.word	0x000000c8
        /*02d8*/ 	.short	0x0100
        /*02da*/ 	.byte	0x04
	.zero		1


	//   ....[29]....
        /*02dc*/ 	.word	0x00000c30
        /*02e0*/ 	.word	0x000000ff
        /*02e4*/ 	.word	0x000000e8
        /*02e8*/ 	.short	0x0100
        /*02ea*/ 	.byte	0x04
	.zero		1


	//   ....[30]....
        /*02ec*/ 	.word	0x00000d20
        /*02f0*/ 	.word	0x000000ff
        /*02f4*/ 	.word	0x000000f0
        /*02f8*/ 	.short	0x0100
        /*02fa*/ 	.byte	0x04
	.zero		1


	//   ....[31]....
        /*02fc*/ 	.word	0x00000d30
        /*0300*/ 	.word	0x000000ff
        /*0304*/ 	.word	0x00000100
        /*0308*/ 	.short	0x0100
        /*030a*/ 	.byte	0x04
	.zero		1


	//   ....[32]....
        /*030c*/ 	.word	0x00000d40
        /*0310*/ 	.word	0x000000ff
        /*0314*/ 	.word	0x000000f8
        /*0318*/ 	.short	0x0100
        /*031a*/ 	.byte	0x04
	.zero		1


	//   ....[33]....
        /*031c*/ 	.word	0x00000d50
        /*0320*/ 	.word	0x000000ff
        /*0324*/ 	.word	0x00000108
        /*0328*/ 	.short	0x0100
        /*032a*/ 	.byte	0x04
	.zero		1


	//   ....[34]....
        /*032c*/ 	.word	0x000019d0
        /*0330*/ 	.word	0x00000000
        /*0334*/ 	.word	0x00000100
        /*0338*/ 	.short	0x010a
        /*033a*/ 	.byte	0xff
	.zero		1


	//   ....[35]....
        /*033c*/ 	.word	0x00001a00
        /*0340*/ 	.word	0x00000000
        /*0344*/ 	.word	0x000000f0
        /*0348*/ 	.short	0x0101
        /*034a*/ 	.byte	0xff
	.zero		1


	//   ....[36]....
        /*034c*/ 	.word	0x00001ae0
        /*0350*/ 	.word	0x000000ff
        /*0354*/ 	.word	0x00000020
        /*0358*/ 	.short	0x010a
        /*035a*/ 	.byte	0x04
	.zero		1


	//   ....[37]....
        /*035c*/ 	.word	0x00001b60
        /*0360*/ 	.word	0x000000ff
        /*0364*/ 	.word	0x00000020
        /*0368*/ 	.short	0x010a
        /*036a*/ 	.byte	0x21
	.zero		1


	//   ....[38]....
        /*036c*/ 	.word	0x00001ca0
        /*0370*/ 	.word	0x000000ff
        /*0374*/ 	.word	0x00000020
        /*0378*/ 	.short	0x010a
        /*037a*/ 	.byte	0x04
	.zero		1


	//   ....[39]....
        /*037c*/ 	.word	0x00001f50
        /*0380*/ 	.word	0x000000ff
        /*0384*/ 	.word	0x00000088
        /*0388*/ 	.short	0x0101
        /*038a*/ 	.byte	0x15
	.zero		1


	//   ....[40]....
        /*038c*/ 	.word	0x00001f70
        /*0390*/ 	.word	0x000000ff
        /*0394*/ 	.word	0x00000020
        /*0398*/ 	.short	0x010a
        /*039a*/ 	.byte	0x04
	.zero		1


	//   ....[41]....
        /*039c*/ 	.word	0x00001ff0
        /*03a0*/ 	.word	0x000000ff
        /*03a4*/ 	.word	0x00000020
        /*03a8*/ 	.short	0x010a
        /*03aa*/ 	.byte	0x21
	.zero		1


	//   ....[42]....
        /*03ac*/ 	.word	0x00002130
        /*03b0*/ 	.word	0x000000ff
        /*03b4*/ 	.word	0x00000020
        /*03b8*/ 	.short	0x010a
        /*03ba*/ 	.byte	0x04
	.zero		1


	//   ....[43]....
        /*03bc*/ 	.word	0x000023f0
        /*03c0*/ 	.word	0x00000003
        /*03c4*/ 	.word	0x00000090
        /*03c8*/ 	.short	0x010a
        /*03ca*/ 	.byte	0xff
	.zero		1


	//   ....[44]....
        /*03cc*/ 	.word	0x00002540
        /*03d0*/ 	.word	0x00000000
        /*03d4*/ 	.word	0x00000000
        /*03d8*/ 	.short	0x0101
        /*03da*/ 	.byte	0xff
	.zero		1


	//   ....[45]....
        /*03dc*/ 	.word	0x00002af0
        /*03e0*/ 	.word	0x000000ff
        /*03e4*/ 	.word	0x00000000
        /*03e8*/ 	.short	0x010a
        /*03ea*/ 	.byte	0x04
	.zero		1


	//   ....[46]....
        /*03ec*/ 	.word	0x00002b80
        /*03f0*/ 	.word	0x000000ff
        /*03f4*/ 	.word	0x00000000
        /*03f8*/ 	.short	0x010a
        /*03fa*/ 	.byte	0x05
	.zero		1


	//   ....[47]....
        /*03fc*/ 	.word	0x00002c10
        /*0400*/ 	.word	0x000000ff
        /*0404*/ 	.word	0x00000000
        /*0408*/ 	.short	0x010a
        /*040a*/ 	.byte	0x05
	.zero		1


	//   ....[48]....
        /*040c*/ 	.word	0x00002cb0
        /*0410*/ 	.word	0x00000000
        /*0414*/ 	.word	0x00000000
        /*0418*/ 	.short	0x010a
        /*041a*/ 	.byte	0xff
	.zero		1


	//   ....[49]....
        /*041c*/ 	.word	0x00002dd0
        /*0420*/ 	.word	0x00000002
        /*0424*/ 	.word	0x000000f0
        /*0428*/ 	.short	0x010a
        /*042a*/ 	.byte	0xff
	.zero		1


	//   ....[50]....
        /*042c*/ 	.word	0x00002e40
        /*0430*/ 	.word	0x00000002
        /*0434*/ 	.word	0x00000000
        /*0438*/ 	.short	0x0101
        /*043a*/ 	.byte	0xff
	.zero		1


	//   ....[51]....
        /*043c*/ 	.word	0x00002e60
        /*0440*/ 	.word	0x000000ff
        /*0444*/ 	.word	0x000000a0
        /*0448*/ 	.short	0x010a
        /*044a*/ 	.byte	0x04
	.zero		1


	//   ....[52]....
        /*044c*/ 	.word	0x00002f80
        /*0450*/ 	.word	0x00000002
        /*0454*/ 	.word	0x00000090
        /*0458*/ 	.short	0x010a
        /*045a*/ 	.byte	0xff
	.zero		1


	//   ....[53]....
        /*045c*/ 	.word	0x00003080
        /*0460*/ 	.word	0x00000002
        /*0464*/ 	.word	0x00000000
        /*0468*/ 	.short	0x0101
        /*046a*/ 	.byte	0xff
	.zero		1


	//   ....[54]....
        /*046c*/ 	.word	0x00003110
        /*0470*/ 	.word	0x000000ff
        /*0474*/ 	.word	0x000000a0
        /*0478*/ 	.short	0x0106
        /*047a*/ 	.byte	0x04
	.zero		1


	//   ....[55]....
        /*047c*/ 	.word	0x00003130
        /*0480*/ 	.word	0x000000ff
        /*0484*/ 	.word	0x000000a0
        /*0488*/ 	.short	0x010a
        /*048a*/ 	.byte	0x04
	.zero		1


	//   ....[56]....
        /*048c*/ 	.word	0x000031c0
        /*0490*/ 	.word	0x000000ff
        /*0494*/ 	.word	0x000000a0
        /*0498*/ 	.short	0x0106
        /*049a*/ 	.byte	0x07
	.zero		1


	//   ....[57]....
        /*049c*/ 	.word	0x00003200
        /*04a0*/ 	.word	0x00000000
        /*04a4*/ 	.word	0x000000a0
        /*04a8*/ 	.short	0x010a
        /*04aa*/ 	.byte	0xff
	.zero		1


	//   ....[58]....
        /*04ac*/ 	.word	0x000037d0
        /*04b0*/ 	.word	0x00000000
        /*04b4*/ 	.word	0x00000090
        /*04b8*/ 	.short	0x010a
        /*04ba*/ 	.byte	0xff
	.zero		1


	//   ....[59]....
        /*04bc*/ 	.word	0x000038d0
        /*04c0*/ 	.word	0x00000003
        /*04c4*/ 	.word	0x00000000
        /*04c8*/ 	.short	0x0101
        /*04ca*/ 	.byte	0xff
	.zero		1


	//   ....[60]....
        /*04cc*/ 	.word	0x000038e0
        /*04d0*/ 	.word	0x000000ff
        /*04d4*/ 	.word	0x00000000
        /*04d8*/ 	.short	0x010a
        /*04da*/ 	.byte	0x04
	.zero		1


	//   ....[61]....
        /*04dc*/ 	.word	0x00003960
        /*04e0*/ 	.word	0x000000ff
        /*04e4*/ 	.word	0x000000d0
        /*04e8*/ 	.short	0x010a
        /*04ea*/ 	.byte	0x2e
	.zero		1


	//   ....[62]....
        /*04ec*/ 	.word	0x00003a40
        /*04f0*/ 	.word	0x000000ff
        /*04f4*/ 	.word	0x00000000
        /*04f8*/ 	.short	0x010a
        /*04fa*/ 	.byte	0x07
	.zero		1


	//   ....[63]....
        /*04fc*/ 	.word	0x00003b80
        /*0500*/ 	.word	0x000000ff
        /*0504*/ 	.word	0x00000000
        /*0508*/ 	.short	0x010a
        /*050a*/ 	.byte	0x04
	.zero		1


	//   ....[64]....
        /*050c*/ 	.word	0x00003f50
        /*0510*/ 	.word	0x000000ff
        /*0514*/ 	.word	0x00000000
        /*0518*/ 	.short	0x010a
        /*051a*/ 	.byte	0x04
	.zero		1


	//   ....[65]....
        /*051c*/ 	.word	0x00003fe0
        /*0520*/ 	.word	0x000000ff
        /*0524*/ 	.word	0x00000000
        /*0528*/ 	.short	0x010a
        /*052a*/ 	.byte	0x05
	.zero		1


	//   ....[66]....
        /*052c*/ 	.word	0x00004070
        /*0530*/ 	.word	0x000000ff
        /*0534*/ 	.word	0x00000000
        /*0538*/ 	.short	0x010a
        /*053a*/ 	.byte	0x05
	.zero		1


	//   ....[67]....
        /*053c*/ 	.word	0x00004100
        /*0540*/ 	.word	0x000000ff
        /*0544*/ 	.word	0x00000000
        /*0548*/ 	.short	0x010a
        /*054a*/ 	.byte	0x04
	.zero		1


	//   ....[68]....
        /*054c*/ 	.word	0x000045d0
        /*0550*/ 	.word	0x0000000c
        /*0554*/ 	.word	0x00000090
        /*0558*/ 	.short	0x010a
        /*055a*/ 	.byte	0xff
	.zero		1


	//   ....[69]....
        /*055c*/ 	.word	0x00004740
        /*0560*/ 	.word	0x00000000
        /*0564*/ 	.word	0x00000000
        /*0568*/ 	.short	0x0101
        /*056a*/ 	.byte	0xff
	.zero		1


	//   ....[70]....
        /*056c*/ 	.word	0x00004bd0
        /*0570*/ 	.word	0x000000ff
        /*0574*/ 	.word	0x00000088
        /*0578*/ 	.short	0x010a
        /*057a*/ 	.byte	0x15
	.zero		1


	//   ....[71]....
        /*057c*/ 	.word	0x00004d50
        /*0580*/ 	.word	0x000000ff
        /*0584*/ 	.word	0x00000060
        /*0588*/ 	.short	0x010a
        /*058a*/ 	.byte	0x15
	.zero		1


	//   ....[72]....
        /*058c*/ 	.word	0x00004ed0
        /*0590*/ 	.word	0x000000ff
        /*0594*/ 	.word	0x00000040
        /*0598*/ 	.short	0x010b
        /*059a*/ 	.byte	0x15
	.zero		1


	//   ....[73]....
        /*059c*/ 	.word	0x00004ee0
        /*05a0*/ 	.word	0x000000ff
        /*05a4*/ 	.word	0x00000000
        /*05a8*/ 	.short	0x0101
        /*05aa*/ 	.byte	0x06
	.zero		1


	//   ....[74]....
        /*05ac*/ 	.word	0x00004ef0
        /*05b0*/ 	.word	0x000000ff
        /*05b4*/ 	.word	0x00000068
        /*05b8*/ 	.short	0x010a
        /*05ba*/ 	.byte	0x15
	.zero		1


	//   ....[75]....
        /*05bc*/ 	.word	0x00005050
        /*05c0*/ 	.word	0x000000ff
        /*05c4*/ 	.word	0x00000048
        /*05c8*/ 	.short	0x010b
        /*05ca*/ 	.byte	0x15
	.zero		1


	//   ....[76]....
        /*05cc*/ 	.word	0x00005060
        /*05d0*/ 	.word	0x000000ff
        /*05d4*/ 	.word	0x00000000
        /*05d8*/ 	.short	0x0101
        /*05da*/ 	.byte	0x06
	.zero		1


	//   ....[77]....
        /*05dc*/ 	.word	0x00005070
        /*05e0*/ 	.word	0x000000ff
        /*05e4*/ 	.word	0x00000070
        /*05e8*/ 	.short	0x010a
        /*05ea*/ 	.byte	0x15
	.zero		1


	//   ....[78]....
        /*05ec*/ 	.word	0x000051c0
        /*05f0*/ 	.word	0x000000ff
        /*05f4*/ 	.word	0x00000050
        /*05f8*/ 	.short	0x010b
        /*05fa*/ 	.byte	0x15
	.zero		1


	//   ....[79]....
        /*05fc*/ 	.word	0x000051d0
        /*0600*/ 	.word	0x000000ff
        /*0604*/ 	.word	0x00000000
        /*0608*/ 	.short	0x0101
        /*060a*/ 	.byte	0x06
	.zero		1


	//   ....[80]....
        /*060c*/ 	.word	0x000051e0
        /*0610*/ 	.word	0x000000ff
        /*0614*/ 	.word	0x00000078
        /*0618*/ 	.short	0x010a
        /*061a*/ 	.byte	0x15
	.zero		1


	//   ....[81]....
        /*061c*/ 	.word	0x000053d0
        /*0620*/ 	.word	0x000000ff
        /*0624*/ 	.word	0x00000058
        /*0628*/ 	.short	0x010b
        /*062a*/ 	.byte	0x15
	.zero		1


	//   ....[82]....
        /*062c*/ 	.word	0x000053e0
        /*0630*/ 	.word	0x000000ff
        /*0634*/ 	.word	0x00000000
        /*0638*/ 	.short	0x0101
        /*063a*/ 	.byte	0x25
	.zero		1


	//   ....[83]....
        /*063c*/ 	.word	0x00005410
        /*0640*/ 	.word	0x000000ff
        /*0644*/ 	.word	0x00000060
        /*0648*/ 	.short	0x010a
        /*064a*/ 	.byte	0x15
	.zero		1


	//   ....[84]....
        /*064c*/ 	.word	0x00005430
        /*0650*/ 	.word	0x000000ff
        /*0654*/ 	.word	0x00000068
        /*0658*/ 	.short	0x010a
        /*065a*/ 	.byte	0x15
	.zero		1


	//   ....[85]....
        /*065c*/ 	.word	0x00005450
        /*0660*/ 	.word	0x000000ff
        /*0664*/ 	.word	0x00000070
        /*0668*/ 	.short	0x010a
        /*066a*/ 	.byte	0x15
	.zero		1


	//   ....[86]....
        /*066c*/ 	.word	0x00005490
        /*0670*/ 	.word	0x00000000
        /*0674*/ 	.word	0x00000078
        /*0678*/ 	.short	0x010a
        /*067a*/ 	.byte	0xff
	.zero		1


	//   ....[87]....
        /*067c*/ 	.word	0x000057e0
        /*0680*/ 	.word	0x00000003
        /*0684*/ 	.word	0x00000090
        /*0688*/ 	.short	0x010a
        /*068a*/ 	.byte	0xff
	.zero		1


	//   ....[88]....
        /*068c*/ 	.word	0x00005960
        /*0690*/ 	.word	0x00000000
        /*0694*/ 	.word	0x00000000
        /*0698*/ 	.short	0x0101
        /*069a*/ 	.byte	0xff
	.zero		1


	//   ....[89]....
        /*069c*/ 	.word	0x000064b0
        /*06a0*/ 	.word	0x000000ff
        /*06a4*/ 	.word	0x00000040
        /*06a8*/ 	.short	0x010a
        /*06aa*/ 	.byte	0x2c
	.zero		1


	//   ....[90]....
        /*06ac*/ 	.word	0x000064f0
        /*06b0*/ 	.word	0x0000001a
        /*06b4*/ 	.word	0x000000b0
        /*06b8*/ 	.short	0x010a
        /*06ba*/ 	.byte	0xff
	.zero		1


	//   ....[91]....
        /*06bc*/ 	.word	0x00006600
        /*06c0*/ 	.word	0x000000ff
        /*06c4*/ 	.word	0x00000040
        /*06c8*/ 	.short	0x010a
        /*06ca*/ 	.byte	0x2c
	.zero		1


	//   ....[92]....
        /*06cc*/ 	.word	0x000066e0
        /*06d0*/ 	.word	0x0000001a
        /*06d4*/ 	.word	0x000000b0
        /*06d8*/ 	.short	0x010a
        /*06da*/ 	.byte	0xff
	.zero		1


	//   ....[93]....
        /*06dc*/ 	.word	0x00006e10
        /*06e0*/ 	.word	0x00000000
        /*06e4*/ 	.word	0x00000000
        /*06e8*/ 	.short	0x0101
        /*06ea*/ 	.byte	0xff
	.zero		1


	//   ....[94]....
        /*06ec*/ 	.word	0x00006e20
        /*06f0*/ 	.word	0x00000002
        /*06f4*/ 	.word	0x00000040
        /*06f8*/ 	.short	0x010a
        /*06fa*/ 	.byte	0xff
	.zero		1


	//   ....[95]....
        /*06fc*/ 	.word	0x00006ee0
        /*0700*/ 	.word	0x00000002
        /*0704*/ 	.word	0x00000040
        /*0708*/ 	.short	0x010a
        /*070a*/ 	.byte	0xff
	.zero		1


	//   ....[96]....
        /*070c*/ 	.word	0x000076a0
        /*0710*/ 	.word	0x00000000
        /*0714*/ 	.word	0x00000000
        /*0718*/ 	.short	0x0101
        /*071a*/ 	.byte	0xff
	.zero		1


	//   ....[97]....
        /*071c*/ 	.word	0x000076c0
        /*0720*/ 	.word	0x00000002
        /*0724*/ 	.word	0x00000040
        /*0728*/ 	.short	0x010a
        /*072a*/ 	.byte	0xff
	.zero		1


	//   ....[98]....
        /*072c*/ 	.word	0x00007770
        /*0730*/ 	.word	0x00000002
        /*0734*/ 	.word	0x00000040
        /*0738*/ 	.short	0x010a
        /*073a*/ 	.byte	0xff
	.zero		1


	//   ....[99]....
        /*073c*/ 	.word	0x00007f30
        /*0740*/ 	.word	0x00000000
        /*0744*/ 	.word	0x00000000
        /*0748*/ 	.short	0x0101
        /*074a*/ 	.byte	0xff
	.zero		1


	//   ....[100]....
        /*074c*/ 	.word	0x00007f50
        /*0750*/ 	.word	0x00000003
        /*0754*/ 	.word	0x00000040
        /*0758*/ 	.short	0x010a
        /*075a*/ 	.byte	0xff
	.zero		1


	//   ....[101]....
        /*075c*/ 	.word	0x00008000
        /*0760*/ 	.word	0x00000003
        /*0764*/ 	.word	0x00000040
        /*0768*/ 	.short	0x010a
        /*076a*/ 	.byte	0xff
	.zero		1


	//   ....[102]....
        /*076c*/ 	.word	0x000083a0
        /*0770*/ 	.word	0x000000ff
        /*0774*/ 	.word	0x00000000
        /*0778*/ 	.short	0x0101
        /*077a*/ 	.byte	0x04
	.zero		1


	//   ....[103]....
        /*077c*/ 	.word	0x00008820
        /*0780*/ 	.word	0x00000000
        /*0784*/ 	.word	0x00000000
        /*0788*/ 	.short	0x0101
        /*078a*/ 	.byte	0xff
	.zero		1


	//   ....[104]....
        /*078c*/ 	.word	0x00008ab0
        /*0790*/ 	.word	0x000000ff
        /*0794*/ 	.word	0x00000000
        /*0798*/ 	.short	0x0101
        /*079a*/ 	.byte	0x04
	.zero		1


	//   ....[105]....
        /*079c*/ 	.word	0x00008ad0
        /*07a0*/ 	.word	0x00000000
        /*07a4*/ 	.word	0x00000100
        /*07a8*/ 	.short	0x010a
        /*07aa*/ 	.byte	0xff
	.zero		1


	//   ....[106]....
        /*07ac*/ 	.word	0x00008b30
        /*07b0*/ 	.word	0x00000000
        /*07b4*/ 	.word	0x00000020
        /*07b8*/ 	.short	0x010a
        /*07ba*/ 	.byte	0xff
	.zero		1


	//   ....[107]....
        /*07bc*/ 	.word	0x00008b90
        /*07c0*/ 	.word	0x00000000
        /*07c4*/ 	.word	0x00000020
        /*07c8*/ 	.short	0x010a
        /*07ca*/ 	.byte	0xff
	.zero		1


	//   ....[108]....
        /*07cc*/ 	.word	0x00008be0
        /*07d0*/ 	.word	0x00000003
        /*07d4*/ 	.word	0x00000090
        /*07d8*/ 	.short	0x010a
        /*07da*/ 	.byte	0xff
	.zero		1


	//   ....[109]....
        /*07dc*/ 	.word	0x00008c40
        /*07e0*/ 	.word	0x00000000
        /*07e4*/ 	.word	0x00000000
        /*07e8*/ 	.short	0x010a
        /*07ea*/ 	.byte	0xff
	.zero		1


	//   ....[110]....
        /*07ec*/ 	.word	0x00008ca0
        /*07f0*/ 	.word	0x00000000
        /*07f4*/ 	.word	0x00000000
        /*07f8*/ 	.short	0x010a
        /*07fa*/ 	.byte	0xff
	.zero		1


	//   ....[111]....
        /*07fc*/ 	.word	0x00008d00
        /*0800*/ 	.word	0x00000000
        /*0804*/ 	.word	0x00000000
        /*0808*/ 	.short	0x010a
        /*080a*/ 	.byte	0xff
	.zero		1


	//   ....[112]....
        /*080c*/ 	.word	0x00008d50
        /*0810*/ 	.word	0x00000002
        /*0814*/ 	.word	0x000000f0
        /*0818*/ 	.short	0x010a
        /*081a*/ 	.byte	0xff
	.zero		1


	//   ....[113]....
        /*081c*/ 	.word	0x00008db0
        /*0820*/ 	.word	0x00000002
        /*0824*/ 	.word	0x000000a0
        /*0828*/ 	.short	0x010a
        /*082a*/ 	.byte	0xff
	.zero		1


	//   ....[114]....
        /*082c*/ 	.word	0x00008e00
        /*0830*/ 	.word	0x00000002
        /*0834*/ 	.word	0x00000090
        /*0838*/ 	.short	0x010a
        /*083a*/ 	.byte	0xff
	.zero		1


	//   ....[115]....
        /*083c*/ 	.word	0x00008e60
        /*0840*/ 	.word	0x00000000
        /*0844*/ 	.word	0x000000a0
        /*0848*/ 	.short	0x010a
        /*084a*/ 	.byte	0xff
	.zero		1


	//   ....[116]....
        /*084c*/ 	.word	0x00008eb0
        /*0850*/ 	.word	0x00000000
        /*0854*/ 	.word	0x00000090
        /*0858*/ 	.short	0x010a
        /*085a*/ 	.byte	0xff
	.zero		1


	//   ....[117]....
        /*085c*/ 	.word	0x00008f10
        /*0860*/ 	.word	0x00000002
        /*0864*/ 	.word	0x000000d0
        /*0868*/ 	.short	0x010a
        /*086a*/ 	.byte	0xff
	.zero		1


	//   ....[118]....
        /*086c*/ 	.word	0x00008f70
        /*0870*/ 	.word	0x00000000
        /*0874*/ 	.word	0x00000000
        /*0878*/ 	.short	0x010a
        /*087a*/ 	.byte	0xff
	.zero		1


	//   ....[119]....
        /*087c*/ 	.word	0x00008fd0
        /*0880*/ 	.word	0x00000000
        /*0884*/ 	.word	0x00000000
        /*0888*/ 	.short	0x010a
        /*088a*/ 	.byte	0xff
	.zero		1


	//   ....[120]....
        /*088c*/ 	.word	0x00009030
        /*0890*/ 	.word	0x00000000
        /*0894*/ 	.word	0x00000000
        /*0898*/ 	.short	0x010a
        /*089a*/ 	.byte	0xff
	.zero		1


	//   ....[121]....
        /*089c*/ 	.word	0x00009090
        /*08a0*/ 	.word	0x00000000
        /*08a4*/ 	.word	0x00000000
        /*08a8*/ 	.short	0x010a
        /*08aa*/ 	.byte	0xff
	.zero		1


	//   ....[122]....
        /*08ac*/ 	.word	0x000090f0
        /*08b0*/ 	.word	0x00000000
        /*08b4*/ 	.word	0x00000000
        /*08b8*/ 	.short	0x010a
        /*08ba*/ 	.byte	0xff
	.zero		1


	//   ....[123]....
        /*08bc*/ 	.word	0x00009140
        /*08c0*/ 	.word	0x0000000c
        /*08c4*/ 	.word	0x00000090
        /*08c8*/ 	.short	0x010a
        /*08ca*/ 	.byte	0xff
	.zero		1


	//   ....[124]....
        /*08cc*/ 	.word	0x000091a0
        /*08d0*/ 	.word	0x00000000
        /*08d4*/ 	.word	0x00000088
        /*08d8*/ 	.short	0x010a
        /*08da*/ 	.byte	0xff
	.zero		1


	//   ....[125]....
        /*08dc*/ 	.word	0x00009200
        /*08e0*/ 	.word	0x00000000
        /*08e4*/ 	.word	0x00000060
        /*08e8*/ 	.short	0x010a
        /*08ea*/ 	.byte	0xff
	.zero		1


	//   ....[126]....
        /*08ec*/ 	.word	0x00009260
        /*08f0*/ 	.word	0x00000000
        /*08f4*/ 	.word	0x00000068
        /*08f8*/ 	.short	0x010a
        /*08fa*/ 	.byte	0xff
	.zero		1


	//   ....[127]....
        /*08fc*/ 	.word	0x000092c0
        /*0900*/ 	.word	0x00000000
        /*0904*/ 	.word	0x00000070
        /*0908*/ 	.short	0x010a
        /*090a*/ 	.byte	0xff
	.zero		1


	//   ....[128]....
        /*090c*/ 	.word	0x00009320
        /*0910*/ 	.word	0x00000000
        /*0914*/ 	.word	0x00000078
        /*0918*/ 	.short	0x010a
        /*091a*/ 	.byte	0xff
	.zero		1


	//   ....[129]....
        /*091c*/ 	.word	0x00009380
        /*0920*/ 	.word	0x00000000
        /*0924*/ 	.word	0x00000060
        /*0928*/ 	.short	0x010a
        /*092a*/ 	.byte	0xff
	.zero		1


	//   ....[130]....
        /*092c*/ 	.word	0x000093e0
        /*0930*/ 	.word	0x00000000
        /*0934*/ 	.word	0x00000068
        /*0938*/ 	.short	0x010a
        /*093a*/ 	.byte	0xff
	.zero		1


	//   ....[131]....
        /*093c*/ 	.word	0x00009440
        /*0940*/ 	.word	0x00000000
        /*0944*/ 	.word	0x00000070
        /*0948*/ 	.short	0x010a
        /*094a*/ 	.byte	0xff
	.zero		1


	//   ....[132]....
        /*094c*/ 	.word	0x00009490
        /*0950*/ 	.word	0x00000003
        /*0954*/ 	.word	0x00000090
        /*0958*/ 	.short	0x010a
        /*095a*/ 	.byte	0xff
	.zero		1


	//   ....[133]....
        /*095c*/ 	.word	0x000094f0
        /*0960*/ 	.word	0x00000000
        /*0964*/ 	.word	0x00000040
        /*0968*/ 	.short	0x010a
        /*096a*/ 	.byte	0xff
	.zero		1


	//   ....[134]....
        /*096c*/ 	.word	0x00009540
        /*0970*/ 	.word	0x0000001a
        /*0974*/ 	.word	0x000000b0
        /*0978*/ 	.short	0x010a
        /*097a*/ 	.byte	0xff
	.zero		1


	//   ....[135]....
        /*097c*/ 	.word	0x00009590
        /*0980*/ 	.word	0x00000002
        /*0984*/ 	.word	0x00000040
        /*0988*/ 	.short	0x010a
        /*098a*/ 	.byte	0xff
	.zero		1


	//   ....[136]....
        /*098c*/ 	.word	0x000095e0
        /*0990*/ 	.word	0x00000002
        /*0994*/ 	.word	0x00000040
        /*0998*/ 	.short	0x010a
        /*099a*/ 	.byte	0xff
	.zero		1


	//   ....[137]....
        /*099c*/ 	.word	0x00009630
        /*09a0*/ 	.word	0x00000003
        /*09a4*/ 	.word	0x00000040
        /*09a8*/ 	.short	0x010a
        /*09aa*/ 	.byte	0xff
	.zero		1


	//----- nvinfo : EIATTR_NUM_MBARRIERS
	.align		4
.L_47:
        /*09ac*/ 	.byte	0x03, 0x38
        /*09ae*/ 	.short	0x0022


	//----- nvinfo : EIATTR_EXIT_INSTR_OFFSETS
	.align		4
        /*09b0*/ 	.byte	0x04, 0x1c
        /*09b2*/ 	.short	(.L_49 - .L_48)


	//   ....[0]....
.L_48:
        /*09b4*/ 	.word	0x00002ce0


	//   ....[1]....
        /*09b8*/ 	.word	0x000031d0


	//   ....[2]....
        /*09bc*/ 	.word	0x00003230


	//   ....[3]....
        /*09c0*/ 	.word	0x00004360


	//   ....[4]....
        /*09c4*/ 	.word	0x000054c0


	//   ....[5]....
        /*09c8*/ 	.word	0x00005500


	//   ....[6]....
        /*09cc*/ 	.word	0x000089a0


	//   ....[7]....
        /*09d0*/ 	.word	0x00008a20


	//   ....[8]....
        /*09d4*/ 	.word	0x00008a50


	//   ....[9]....
        /*09d8*/ 	.word	0x00008ac0


	//----- nvinfo : EIATTR_MAX_THREADS
	.align		4
.L_49:
        /*09dc*/ 	.byte	0x04, 0x05
        /*09de*/ 	.short	(.L_51 - .L_50)
.L_50:
        /*09e0*/ 	.word	0x00000100
        /*09e4*/ 	.word	0x00000001
        /*09e8*/ 	.word	0x00000001


	//----- nvinfo : EIATTR_CRS_STACK_SIZE
	.align		4
.L_51:
        /*09ec*/ 	.byte	0x04, 0x1e
        /*09ee*/ 	.short	(.L_53 - .L_52)
.L_52:
        /*09f0*/ 	.word	0x00000000


	//----- nvinfo : EIATTR_CBANK_PARAM_SIZE
	.align		4
.L_53:
        /*09f4*/ 	.byte	0x03, 0x19
        /*09f6*/ 	.short	0x0800


	//----- nvinfo : EIATTR_PARAM_CBANK
	.align		4
        /*09f8*/ 	.byte	0x04, 0x0a
        /*09fa*/ 	.short	(.L_55 - .L_54)
	.align		4
.L_54:
        /*09fc*/ 	.word	index@(.nv.constant0._ZN7cutlass13device_kernelINS_4gemm6kernel13GemmUniversalIN4cute5tupleIJiiiiEEENS1_10collective13CollectiveMmaINS1_35MainloopSm100TmaUmmaWarpSpecializedILi4ELi2ELi4ENS5_IJNS4_1CILi2EEESB_NSA_ILi1EEEEEEEENS5_IJNSA_ILi64EEENSA_ILi128EEESG_EEENS_6half_tENS5_IJlSC_lEEESI_SJ_NS4_8TiledMMAINS4_8MMA_AtomIJNS4_20SM100_MMA_F16BF16_SSISI_SI_fLi64ELi128ELNS4_4UMMA5MajorE0ELSO_0ELNSN_7ScaleInE0ELSP_0EEEEEENS4_6LayoutINS5_IJSC_SC_SC_EEENS5_IJNSA_ILi0EEESU_SU_EEEEENS5_IJNS4_10UnderscoreESX_SX_EEEEENS4_23SM90_TMA_LOAD_MULTICASTENS4_14ComposedLayoutINS4_7SwizzleILi3ELi4ELi3EEENS4_18smem_ptr_flag_bitsILi16EEENSS_INS5_IJNSA_ILi8EEESF_EEENS5_IJSF_SC_EEEEEEEvNS4_8identityES10_S1A_vS1B_EENS_8epilogue10collective18CollectiveEpilogueINS1D_23Sm100TmaWarpSpecializedILi4ELi2ELi16ELb1ELb0EEEJSH_NS5_IJNSS_ISF_SC_EENSS_INSA_ILi32EEESC_EEEEESI_SJ_SI_SJ_NS1D_6fusion15FusionCallbacksIS1H_NS1M_17LinearCombinationISI_fSI_fLNS_15FloatRoundStyleE2EEESH_S1L_JEEENS4_5SM1004TMEM4LOAD26SM100_TMEM_LOAD_16dp256b4xENS4_13SM90_TMA_LOADENS11_INS12_ILi2ELi4ELi3EEES15_NSS_INS5_IJS16_S1J_EEENS5_IJS1J_SC_EEEEEEENS4_17SM75_U32x4_LDSM_NENS4_14SM90_TMA_STOREES21_NS4_17SM90_U32x4_STSM_NENS4_39AutoVectorizingCopyWithAssumedAlignmentILi128EEEEEEvvEEEEvNT_6ParamsE)
        /*0a00*/ 	.short	0x0380
        /*0a02*/ 	.short	0x0800


	//----- nvinfo : EIATTR_SW_WAR
	.align		4
.L_55:
        /*0a04*/ 	.byte	0x04, 0x36
        /*0a06*/ 	.short	(.L_57 - .L_56)
.L_56:
        /*0a08*/ 	.word	0x00000008
.L_57:


//--------------------- .nv.callgraph             --------------------------
	.section	.nv.callgraph,"",@"SHT_CUDA_CALLGRAPH"
	.align	4
	.sectionentsize	8
	.align		4
        /*0000*/ 	.word	0x00000000
	.align		4
        /*0004*/ 	.word	0xffffffff
	.align		4
        /*0008*/ 	.word	index@(_ZN7cutlass13device_kernelINS_4gemm6kernel13GemmUniversalIN4cute5tupleIJiiiiEEENS1_10collective13CollectiveMmaINS1_35MainloopSm100TmaUmmaWarpSpecializedILi4ELi2ELi4ENS5_IJNS4_1CILi2EEESB_NSA_ILi1EEEEEEEENS5_IJNSA_ILi64EEENSA_ILi128EEESG_EEENS_6half_tENS5_IJlSC_lEEESI_SJ_NS4_8TiledMMAINS4_8MMA_AtomIJNS4_20SM100_MMA_F16BF16_SSISI_SI_fLi64ELi128ELNS4_4UMMA5MajorE0ELSO_0ELNSN_7ScaleInE0ELSP_0EEEEEENS4_6LayoutINS5_IJSC_SC_SC_EEENS5_IJNSA_ILi0EEESU_SU_EEEEENS5_IJNS4_10UnderscoreESX_SX_EEEEENS4_23SM90_TMA_LOAD_MULTICASTENS4_14ComposedLayoutINS4_7SwizzleILi3ELi4ELi3EEENS4_18smem_ptr_flag_bitsILi16EEENSS_INS5_IJNSA_ILi8EEESF_EEENS5_IJSF_SC_EEEEEEEvNS4_8identityES10_S1A_vS1B_EENS_8epilogue10collective18CollectiveEpilogueINS1D_23Sm100TmaWarpSpecializedILi4ELi2ELi16ELb1ELb0EEEJSH_NS5_IJNSS_ISF_SC_EENSS_INSA_ILi32EEESC_EEEEESI_SJ_SI_SJ_NS1D_6fusion15FusionCallbacksIS1H_NS1M_17LinearCombinationISI_fSI_fLNS_15FloatRoundStyleE2EEESH_S1L_JEEENS4_5SM1004TMEM4LOAD26SM100_TMEM_LOAD_16dp256b4xENS4_13SM90_TMA_LOADENS11_INS12_ILi2ELi4ELi3EEES15_NSS_INS5_IJS16_S1J_EEENS5_IJS1J_SC_EEEEEEENS4_17SM75_U32x4_LDSM_NENS4_14SM90_TMA_STOREES21_NS4_17SM90_U32x4_STSM_NENS4_39AutoVectorizingCopyWithAssumedAlignmentILi128EEEEEEvvEEEEvNT_6ParamsE)
	.align		4
        /*000c*/ 	.word	index@(__assertfail)
	.align		4
        /*0010*/ 	.word	0x00000000
	.align		4
        /*0014*/ 	.word	0xfffffffe
	.align		4
        /*0018*/ 	.word	0x00000000
	.align		4
        /*001c*/ 	.word	0xfffffffd
	.align		4
        /*0020*/ 	.word	0x00000000
	.align		4
        /*0024*/ 	.word	0xfffffffc


//--------------------- .nv.constant4             --------------------------
	.section	.nv.constant4,"a",@progbits
	.align	8
	.align		8
.nv.constant4:
        /*0000*/ 	.dword	__assertfail
	.align		8
        /*0008*/ 	.dword	__unnamed_1
	.align		8
        /*0010*/ 	.dword	__unnamed_2
	.align		8
        /*0018*/ 	.dword	_ZN39_INTERNAL_dc6f6322_4_k_cu_765ec1ff_73974cuda3std3__45__cpo5beginE
	.align		8
        /*0020*/ 	.dword	_ZN39_INTERNAL_dc6f6322_4_k_cu_765ec1ff_73974cuda3std3__45__cpo3endE
	.align		8
        /*0028*/ 	.dword	_ZN39_INTERNAL_dc6f6322_4_k_cu_765ec1ff_73974cuda3std3__45__cpo6cbeginE
	.align		8
        /*0030*/ 	.dword	_ZN39_INTERNAL_dc6f6322_4_k_cu_765ec1ff_73974cuda3std3__45__cpo4cendE
	.align		8
        /*0038*/ 	.dword	_ZN39_INTERNAL_dc6f6322_4_k_cu_765ec1ff_73974cuda3std3__441_GLOBAL__N__dc6f6322_4_k_cu_765ec1ff_73976ignoreE
	.align		8
        /*0040*/ 	.dword	_ZN39_INTERNAL_dc6f6322_4_k_cu_765ec1ff_73974cuda3std3__419piecewise_constructE
	.align		8
        /*0048*/ 	.dword	_ZN39_INTERNAL_dc6f6322_4_k_cu_765ec1ff_73974cuda3std3__48in_placeE
	.align		8
        /*0050*/ 	.dword	_ZN39_INTERNAL_dc6f6322_4_k_cu_765ec1ff_73974cuda3std6ranges3__45__cpo4swapE
	.align		8
        /*0058*/ 	.dword	_ZN39_INTERNAL_dc6f6322_4_k_cu_765ec1ff_73974cuda3std6ranges3__45__cpo9iter_moveE
	.align		8
        /*0060*/ 	.dword	_ZN39_INTERNAL_dc6f6322_4_k_cu_765ec1ff_73974cute7productE
	.align		8
        /*0068*/ 	.dword	_ZN39_INTERNAL_dc6f6322_4_k_cu_765ec1ff_73974cute1_E
	.align		8
        /*0070*/ 	.dword	$str$25
	.align		8
        /*0078*/ 	.dword	$str$26
	.align		8
        /*0080*/ 	.dword	$str$27
	.align		8
        /*0088*/ 	.dword	$str$28


//--------------------- .text._ZN7cutlass13device_kernelINS_4gemm6kernel13GemmUniversalIN4cute5tupleIJiiiiEEENS1_10collective13CollectiveMmaINS1_35MainloopSm100TmaUmmaWarpSpecializedILi4ELi2ELi4ENS5_IJNS4_1CILi2EEESB_NSA_ILi1EEEEEEEENS5_IJNSA_ILi64EEENSA_ILi128EEESG_EEENS_6half_tENS5_IJlSC_lEEESI_SJ_NS4_8TiledMMAINS4_8MMA_AtomIJNS4_20SM100_MMA_F16BF16_SSISI_SI_fLi64ELi128ELNS4_4UMMA5MajorE0ELSO_0ELNSN_7ScaleInE0ELSP_0EEEEEENS4_6LayoutINS5_IJSC_SC_SC_EEENS5_IJNSA_ILi0EEESU_SU_EEEEENS5_IJNS4_10UnderscoreESX_SX_EEEEENS4_23SM90_TMA_LOAD_MULTICASTENS4_14ComposedLayoutINS4_7SwizzleILi3ELi4ELi3EEENS4_18smem_ptr_flag_bitsILi16EEENSS_INS5_IJNSA_ILi8EEESF_EEENS5_IJSF_SC_EEEEEEEvNS4_8identityES10_S1A_vS1B_EENS_8epilogue10collective18CollectiveEpilogueINS1D_23Sm100TmaWarpSpecializedILi4ELi2ELi16ELb1ELb0EEEJSH_NS5_IJNSS_ISF_SC_EENSS_INSA_ILi32EEESC_EEEEESI_SJ_SI_SJ_NS1D_6fusion15FusionCallbacksIS1H_NS1M_17LinearCombinationISI_fSI_fLNS_15FloatRoundStyleE2EEESH_S1L_JEEENS4_5SM1004TMEM4LOAD26SM100_TMEM_LOAD_16dp256b4xENS4_13SM90_TMA_LOADENS11_INS12_ILi2ELi4ELi3EEES15_NSS_INS5_IJS16_S1J_EEENS5_IJS1J_SC_EEEEEEENS4_17SM75_U32x4_LDSM_NENS4_14SM90_TMA_STOREES21_NS4_17SM90_U32x4_STSM_NENS4_39AutoVectorizingCopyWithAssumedAlignmentILi128EEEEEEvvEEEEvNT_6ParamsE --------------------------
	.section	.text._ZN7cutlass13device_kernelINS_4gemm6kernel13GemmUniversalIN4cute5tupleIJiiiiEEENS1_10collective13CollectiveMmaINS1_35MainloopSm100TmaUmmaWarpSpecializedILi4ELi2ELi4ENS5_IJNS4_1CILi2EEESB_NSA_ILi1EEEEEEEENS5_IJNSA_ILi64EEENSA_ILi128EEESG_EEENS_6half_tENS5_IJlSC_lEEESI_SJ_NS4_8TiledMMAINS4_8MMA_AtomIJNS4_20SM100_MMA_F16BF16_SSISI_SI_fLi64ELi128ELNS4_4UMMA5MajorE0ELSO_0ELNSN_7ScaleInE0ELSP_0EEEEEENS4_6LayoutINS5_IJSC_SC_SC_EEENS5_IJNSA_ILi0EEESU_SU_EEEEENS5_IJNS4_10UnderscoreESX_SX_EEEEENS4_23SM90_TMA_LOAD_MULTICASTENS4_14ComposedLayoutINS4_7SwizzleILi3ELi4ELi3EEENS4_18smem_ptr_flag_bitsILi16EEENSS_INS5_IJNSA_ILi8EEESF_EEENS5_IJSF_SC_EEEEEEEvNS4_8identityES10_S1A_vS1B_EENS_8epilogue10collective18CollectiveEpilogueINS1D_23Sm100TmaWarpSpecializedILi4ELi2ELi16ELb1ELb0EEEJSH_NS5_IJNSS_ISF_SC_EENSS_INSA_ILi32EEESC_EEEEESI_SJ_SI_SJ_NS1D_6fusion15FusionCallbacksIS1H_NS1M_17LinearCombinationISI_fSI_fLNS_15FloatRoundStyleE2EEESH_S1L_JEEENS4_5SM1004TMEM4LOAD26SM100_TMEM_LOAD_16dp256b4xENS4_13SM90_TMA_LOADENS11_INS12_ILi2ELi4ELi3EEES15_NSS_INS5_IJS16_S1J_EEENS5_IJS1J_SC_EEEEEEENS4_17SM75_U32x4_LDSM_NENS4_14SM90_TMA_STOREES21_NS4_17SM90_U32x4_STSM_NENS4_39AutoVectorizingCopyWithAssumedAlignmentILi128EEEEEEvvEEEEvNT_6ParamsE,"ax",@progbits
	.align	128
.text._ZN7cutlass13device_kernelINS_4gemm6kernel13GemmUniversalIN4cute5tupleIJiiiiEEENS1_10collective13CollectiveMmaINS1_35MainloopSm100TmaUmmaWarpSpecializedILi4ELi2ELi4ENS5_IJNS4_1CILi2EEESB_NSA_ILi1EEEEEEEENS5_IJNSA_ILi64EEENSA_ILi128EEESG_EEENS_6half_tENS5_IJlSC_lEEESI_SJ_NS4_8TiledMMAINS4_8MMA_AtomIJNS4_20SM100_MMA_F16BF16_SSISI_SI_fLi64ELi128ELNS4_4UMMA5MajorE0ELSO_0ELNSN_7ScaleInE0ELSP_0EEEEEENS4_6LayoutINS5_IJSC_SC_SC_EEENS5_IJNSA_ILi0EEESU_SU_EEEEENS5_IJNS4_10UnderscoreESX_SX_EEEEENS4_23SM90_TMA_LOAD_MULTICASTENS4_14ComposedLayoutINS4_7SwizzleILi3ELi4ELi3EEENS4_18smem_ptr_flag_bitsILi16EEENSS_INS5_IJNSA_ILi8EEESF_EEENS5_IJSF_SC_EEEEEEEvNS4_8identityES10_S1A_vS1B_EENS_8epilogue10collective18CollectiveEpilogueINS1D_23Sm100TmaWarpSpecializedILi4ELi2ELi16ELb1ELb0EEEJSH_NS5_IJNSS_ISF_SC_EENSS_INSA_ILi32EEESC_EEEEESI_SJ_SI_SJ_NS1D_6fusion15FusionCallbacksIS1H_NS1M_17LinearCombinationISI_fSI_fLNS_15FloatRoundStyleE2EEESH_S1L_JEEENS4_5SM1004TMEM4LOAD26SM100_TMEM_LOAD_16dp256b4xENS4_13SM90_TMA_LOADENS11_INS12_ILi2ELi4ELi3EEES15_NSS_INS5_IJS16_S1J_EEENS5_IJS1J_SC_EEEEEEENS4_17SM75_U32x4_LDSM_NENS4_14SM90_TMA_STOREES21_NS4_17SM90_U32x4_STSM_NENS4_39AutoVectorizingCopyWithAssumedAlignmentILi128EEEEEEvvEEEEvNT_6ParamsE:
        .type           _ZN7cutlass13device_kernelINS_4gemm6kernel13GemmUniversalIN4cute5tupleIJiiiiEEENS1_10collective13CollectiveMmaINS1_35MainloopSm100TmaUmmaWarpSpecializedILi4ELi2ELi4ENS5_IJNS4_1CILi2EEESB_NSA_ILi1EEEEEEEENS5_IJNSA_ILi64EEENSA_ILi128EEESG_EEENS_6half_tENS5_IJlSC_lEEESI_SJ_NS4_8TiledMMAINS4_8MMA_AtomIJNS4_20SM100_MMA_F16BF16_SSISI_SI_fLi64ELi128ELNS4_4UMMA5MajorE0ELSO_0ELNSN_7ScaleInE0ELSP_0EEEEEENS4_6LayoutINS5_IJSC_SC_SC_EEENS5_IJNSA_ILi0EEESU_SU_EEEEENS5_IJNS4_10UnderscoreESX_SX_EEEEENS4_23SM90_TMA_LOAD_MULTICASTENS4_14ComposedLayoutINS4_7SwizzleILi3ELi4ELi3EEENS4_18smem_ptr_flag_bitsILi16EEENSS_INS5_IJNSA_ILi8EEESF_EEENS5_IJSF_SC_EEEEEEEvNS4_8identityES10_S1A_vS1B_EENS_8epilogue10collective18CollectiveEpilogueINS1D_23Sm100TmaWarpSpecializedILi4ELi2ELi16ELb1ELb0EEEJSH_NS5_IJNSS_ISF_SC_EENSS_INSA_ILi32EEESC_EEEEESI_SJ_SI_SJ_NS1D_6fusion15FusionCallbacksIS1H_NS1M_17LinearCombinationISI_fSI_fLNS_15FloatRoundStyleE2EEESH_S1L_JEEENS4_5SM1004TMEM4LOAD26SM100_TMEM_LOAD_16dp256b4xENS4_13SM90_TMA_LOADENS11_INS12_ILi2ELi4ELi3EEES15_NSS_INS5_IJS16_S1J_EEENS5_IJS1J_SC_EEEEEEENS4_17SM75_U32x4_LDSM_NENS4_14SM90_TMA_STOREES21_NS4_17SM90_U32x4_STSM_NENS4_39AutoVectorizingCopyWithAssumedAlignmentILi128EEEEEEvvEEEEvNT_6ParamsE,@function
        .size           _ZN7cutlass13device_kernelINS_4gemm6kernel13GemmUniversalIN4cute5tupleIJiiiiEEENS1_10collective13CollectiveMmaINS1_35MainloopSm100TmaUmmaWarpSpecializedILi4ELi2ELi4ENS5_IJNS4_1CILi2EEESB_NSA_ILi1EEEEEEEENS5_IJNSA_ILi64EEENSA_ILi128EEESG_EEENS_6half_tENS5_IJlSC_lEEESI_SJ_NS4_8TiledMMAINS4_8MMA_AtomIJNS4_20SM100_MMA_F16BF16_SSISI_SI_fLi64ELi128ELNS4_4UMMA5MajorE0ELSO_0ELNSN_7ScaleInE0ELSP_0EEEEEENS4_6LayoutINS5_IJSC_SC_SC_EEENS5_IJNSA_ILi0EEESU_SU_EEEEENS5_IJNS4_10UnderscoreESX_SX_EEEEENS4_23SM90_TMA_LOAD_MULTICASTENS4_14ComposedLayoutINS4_7SwizzleILi3ELi4ELi3EEENS4_18smem_ptr_flag_bitsILi16EEENSS_INS5_IJNSA_ILi8EEESF_EEENS5_IJSF_SC_EEEEEEEvNS4_8identityES10_S1A_vS1B_EENS_8epilogue10collective18CollectiveEpilogueINS1D_23Sm100TmaWarpSpecializedILi4ELi2ELi16ELb1ELb0EEEJSH_NS5_IJNSS_ISF_SC_EENSS_INSA_ILi32EEESC_EEEEESI_SJ_SI_SJ_NS1D_6fusion15FusionCallbacksIS1H_NS1M_17LinearCombinationISI_fSI_fLNS_15FloatRoundStyleE2EEESH_S1L_JEEENS4_5SM1004TMEM4LOAD26SM100_TMEM_LOAD_16dp256b4xENS4_13SM90_TMA_LOADENS11_INS12_ILi2ELi4ELi3EEES15_NSS_INS5_IJS16_S1J_EEENS5_IJS1J_SC_EEEEEEENS4_17SM75_U32x4_LDSM_NENS4_14SM90_TMA_STOREES21_NS4_17SM90_U32x4_STSM_NENS4_39AutoVectorizingCopyWithAssumedAlignmentILi128EEEEEEvvEEEEvNT_6ParamsE,(.L_x_187 - _ZN7cutlass13device_kernelINS_4gemm6kernel13GemmUniversalIN4cute5tupleIJiiiiEEENS1_10collective13CollectiveMmaINS1_35MainloopSm100TmaUmmaWarpSpecializedILi4ELi2ELi4ENS5_IJNS4_1CILi2EEESB_NSA_ILi1EEEEEEEENS5_IJNSA_ILi64EEENSA_ILi128EEESG_EEENS_6half_tENS5_IJlSC_lEEESI_SJ_NS4_8TiledMMAINS4_8MMA_AtomIJNS4_20SM100_MMA_F16BF16_SSISI_SI_fLi64ELi128ELNS4_4UMMA5MajorE0ELSO_0ELNSN_7ScaleInE0ELSP_0EEEEEENS4_6LayoutINS5_IJSC_SC_SC_EEENS5_IJNSA_ILi0EEESU_SU_EEEEENS5_IJNS4_10UnderscoreESX_SX_EEEEENS4_23SM90_TMA_LOAD_MULTICASTENS4_14ComposedLayoutINS4_7SwizzleILi3ELi4ELi3EEENS4_18smem_ptr_flag_bitsILi16EEENSS_INS5_IJNSA_ILi8EEESF_EEENS5_IJSF_SC_EEEEEEEvNS4_8identityES10_S1A_vS1B_EENS_8epilogue10collective18CollectiveEpilogueINS1D_23Sm100TmaWarpSpecializedILi4ELi2ELi16ELb1ELb0EEEJSH_NS5_IJNSS_ISF_SC_EENSS_INSA_ILi32EEESC_EEEEESI_SJ_SI_SJ_NS1D_6fusion15FusionCallbacksIS1H_NS1M_17LinearCombinationISI_fSI_fLNS_15FloatRoundStyleE2EEESH_S1L_JEEENS4_5SM1004TMEM4LOAD26SM100_TMEM_LOAD_16dp256b4xENS4_13SM90_TMA_LOADENS11_INS12_ILi2ELi4ELi3EEES15_NSS_INS5_IJS16_S1J_EEENS5_IJS1J_SC_EEEEEEENS4_17SM75_U32x4_LDSM_NENS4_14SM90_TMA_STOREES21_NS4_17SM90_U32x4_STSM_NENS4_39AutoVectorizingCopyWithAssumedAlignmentILi128EEEEEEvvEEEEvNT_6ParamsE)
        .other          _ZN7cutlass13device_kernelINS_4gemm6kernel13GemmUniversalIN4cute5tupleIJiiiiEEENS1_10collective13CollectiveMmaINS1_35MainloopSm100TmaUmmaWarpSpecializedILi4ELi2ELi4ENS5_IJNS4_1CILi2EEESB_NSA_ILi1EEEEEEEENS5_IJNSA_ILi64EEENSA_ILi128EEESG_EEENS_6half_tENS5_IJlSC_lEEESI_SJ_NS4_8TiledMMAINS4_8MMA_AtomIJNS4_20SM100_MMA_F16BF16_SSISI_SI_fLi64ELi128ELNS4_4UMMA5MajorE0ELSO_0ELNSN_7ScaleInE0ELSP_0EEEEEENS4_6LayoutINS5_IJSC_SC_SC_EEENS5_IJNSA_ILi0EEESU_SU_EEEEENS5_IJNS4_10UnderscoreESX_SX_EEEEENS4_23SM90_TMA_LOAD_MULTICASTENS4_14ComposedLayoutINS4_7SwizzleILi3ELi4ELi3EEENS4_18smem_ptr_flag_bitsILi16EEENSS_INS5_IJNSA_ILi8EEESF_EEENS5_IJSF_SC_EEEEEEEvNS4_8identityES10_S1A_vS1B_EENS_8epilogue10collective18CollectiveEpilogueINS1D_23Sm100TmaWarpSpecializedILi4ELi2ELi16ELb1ELb0EEEJSH_NS5_IJNSS_ISF_SC_EENSS_INSA_ILi32EEESC_EEEEESI_SJ_SI_SJ_NS1D_6fusion15FusionCallbacksIS1H_NS1M_17LinearCombinationISI_fSI_fLNS_15FloatRoundStyleE2EEESH_S1L_JEEENS4_5SM1004TMEM4LOAD26SM100_TMEM_LOAD_16dp256b4xENS4_13SM90_TMA_LOADENS11_INS12_ILi2ELi4ELi3EEES15_NSS_INS5_IJS16_S1J_EEENS5_IJS1J_SC_EEEEEEENS4_17SM75_U32x4_LDSM_NENS4_14SM90_TMA_STOREES21_NS4_17SM90_U32x4_STSM_NENS4_39AutoVectorizingCopyWithAssumedAlignmentILi128EEEEEEvvEEEEvNT_6ParamsE,@"STO_CUDA_ENTRY STV_DEFAULT"
_ZN7cutlass13device_kernelINS_4gemm6kernel13GemmUniversalIN4cute5tupleIJiiiiEEENS1_10collective13CollectiveMmaINS1_35MainloopSm100TmaUmmaWarpSpecializedILi4ELi2ELi4ENS5_IJNS4_1CILi2EEESB_NSA_ILi1EEEEEEEENS5_IJNSA_ILi64EEENSA_ILi128EEESG_EEENS_6half_tENS5_IJlSC_lEEESI_SJ_NS4_8TiledMMAINS4_8MMA_AtomIJNS4_20SM100_MMA_F16BF16_SSISI_SI_fLi64ELi128ELNS4_4UMMA5MajorE0ELSO_0ELNSN_7ScaleInE0ELSP_0EEEEEENS4_6LayoutINS5_IJSC_SC_SC_EEENS5_IJNSA_ILi0EEESU_SU_EEEEENS5_IJNS4_10UnderscoreESX_SX_EEEEENS4_23SM90_TMA_LOAD_MULTICASTENS4_14ComposedLayoutINS4_7SwizzleILi3ELi4ELi3EEENS4_18smem_ptr_flag_bitsILi16EEENSS_INS5_IJNSA_ILi8EEESF_EEENS5_IJSF_SC_EEEEEEEvNS4_8identityES10_S1A_vS1B_EENS_8epilogue10collective18CollectiveEpilogueINS1D_23Sm100TmaWarpSpecializedILi4ELi2ELi16ELb1ELb0EEEJSH_NS5_IJNSS_ISF_SC_EENSS_INSA_ILi32EEESC_EEEEESI_SJ_SI_SJ_NS1D_6fusion15FusionCallbacksIS1H_NS1M_17LinearCombinationISI_fSI_fLNS_15FloatRoundStyleE2EEESH_S1L_JEEENS4_5SM1004TMEM4LOAD26SM100_TMEM_LOAD_16dp256b4xENS4_13SM90_TMA_LOADENS11_INS12_ILi2ELi4ELi3EEES15_NSS_INS5_IJS16_S1J_EEENS5_IJS1J_SC_EEEEEEENS4_17SM75_U32x4_LDSM_NENS4_14SM90_TMA_STOREES21_NS4_17SM90_U32x4_STSM_NENS4_39AutoVectorizingCopyWithAssumedAlignmentILi128EEEEEEvvEEEEvNT_6ParamsE:
[----:B------:R-:W1:Y:S01]  /*0000*/  LDC R1, c[0x0][0x37c] ;  /* 0x0000df00ff017b82 */ /* 0x000e620000000800 */
[----:B------:R-:W2:Y:S01]  /*0010*/  S2R R56, SR_TID.X ;  /* 0x0000000000387919 */ /* 0x000ea20000002100 */
[----:B------:R-:W3:Y:S01]  /*0020*/  LDCU.64 UR8, c[0x0][0x890] ;  /* 0x00011200ff0877ac */ /* 0x000ee20008000a00 */
[----:B------:R-:W-:Y:S02]  /*0030*/  PRMT R45, RZ, 0x7610, R45 ;  /* 0x00007610ff2d7816 */ /* 0x000fe4000000002d */
[----:B------:R-:W-:Y:S01]  /*0040*/  ELECT P4, URZ, PT ;  /* 0x0000000000ff782f */ /* 0x000fe20003880000 */
[----:B---3--:R-:W-:-:S04]  /*0050*/  UISETP.NE.U32.AND UP0, UPT, UR8, URZ, UPT ;  /* 0x000000ff0800728c */ /* 0x008fc8000bf05070 */
[----:B------:R-:W-:Y:S01]  /*0060*/  UISETP.NE.AND.EX UP0, UPT, UR9, URZ, UPT, UP0 ;  /* 0x000000ff0900728c */ /* 0x000fe2000bf05300 */
[----:B--2---:R-:W-:-:S05]  /*0070*/  SHF.R.U32.HI R46, RZ, 0x5, R56 ;  /* 0x00000005ff2e7819 */ /* 0x004fca0000011638 */
[----:B------:R-:W2:Y:S02]  /*0080*/  SHFL.IDX PT, R0, R46, RZ, 0x1f ;  /* 0x00001fff2e007589 */ /* 0x000ea400000e0000 */
[----:B--2---:R-:W-:Y:S01]  /*0090*/  R2UR UR17, R0 ;  /* 0x00000000001172ca */ /* 0x004fe200000e0000 */
[----:B-1----:R-:W-:-:S14]  /*00a0*/  BRA.U UP0, `(.L_x_0) ;  /* 0x0000000100307547 */ /* 0x002fdc000b800000 */
[----:B------:R-:W1:Y:S02]  /*00b0*/  LDCU.64 UR4, c[0x0][0x888] ;  /* 0x00011100ff0477ac */ /* 0x000e640008000a00 */
[----:B-1----:R-:W-:-:S04]  /*00c0*/  UISETP.NE.U32.AND UP0, UPT, UR4, URZ, UPT ;  /* 0x000000ff0400728c */ /* 0x002fc8000bf05070 */
[----:B------:R-:W-:-:S09]  /*00d0*/  UISETP.NE.AND.EX UP0, UPT, UR5, URZ, UPT, UP0 ;  /* 0x000000ff0500728c */ /* 0x000fd2000bf05300 */
[----:B------:R-:W-:Y:S05]  /*00e0*/  BRA.U !UP0, `(.L_x_1) ;  /* 0x0000000108147547 */ /* 0x000fea000b800000 */
[----:B------:R-:W1:Y:S01]  /*00f0*/  LDC.64 R2, c[0x0][0x888] ;  /* 0x00022200ff027b82 */ /* 0x000e620000000a00 */
[----:B------:R-:W1:Y:S02]  /*0100*/  LDCU.64 UR4, c[0x0][0x358] ;  /* 0x00006b00ff0477ac */ /* 0x000e640008000a00 */
[----:B-1----:R1:W5:Y:S01]  /*0110*/  LDG.E R27, desc[UR4][R2.64] ;  /* 0x00000004021b7981 */ /* 0x002362000c1e1900 */
[----:B------:R-:W-:Y:S01]  /*0120*/  HFMA2 R45, -RZ, RZ, 0, 5.9604644775390625e-08 ;  /* 0x00000001ff2d7431 */ /* 0x000fe200000001ff */
[----:B------:R-:W-:Y:S05]  /*0130*/  BRA `(.L_x_0) ;  /* 0x00000000000c7947 */ /* 0x000fea0003800000 */
.L_x_1:
[----:B------:R-:W1:Y:S01]  /*0140*/  LDCU UR4, c[0x0][0x880] ;  /* 0x00011000ff0477ac */ /* 0x000e620008000800 */
[----:B------:R-:W-:Y:S01]  /*0150*/  HFMA2 R45, -RZ, RZ, 0, 5.9604644775390625e-08 ;  /* 0x00000001ff2d7431 */ /* 0x000fe200000001ff */
[----:B-1----:R-:W-:-:S07]  /*0160*/  MOV R27, UR4 ;  /* 0x00000004001b7c02 */ /* 0x002fce0008000f00 */
.L_x_0:
[----:B------:R-:W2:Y:S02]  /*0170*/  LDCU.64 UR4, c[0x0][0x8b0] ;  /* 0x00011600ff0477ac */ /* 0x000ea40008000a00 */
[----:B--2---:R-:W-:-:S04]  /*0180*/  UISETP.NE.U32.AND UP0, UPT, UR4, URZ, UPT ;  /* 0x000000ff0400728c */ /* 0x004fc8000bf05070 */
[----:B------:R-:W-:-:S09]  /*0190*/  UISETP.NE.AND.EX UP0, UPT, UR5, URZ, UPT, UP0 ;  /* 0x000000ff0500728c */ /* 0x000fd2000bf05300 */
[----:B------:R-:W-:Y:S05]  /*01a0*/  BRA.U UP0, `(.L_x_2) ;  /* 0x0000000100287547 */ /* 0x000fea000b800000 */
[----:B------:R-:W2:Y:S02]  /*01b0*/  LDCU.64 UR4, c[0x0][0x8a8] ;  /* 0x00011500ff0477ac */ /* 0x000ea40008000a00 */
[----:B--2---:R-:W-:-:S04]  /*01c0*/  UISETP.NE.U32.AND UP0, UPT, UR4, URZ, UPT ;  /* 0x000000ff0400728c */ /* 0x004fc8000bf05070 */
[----:B------:R-:W-:-:S09]  /*01d0*/  UISETP.NE.AND.EX UP0, UPT, UR5, URZ, UPT, UP0 ;  /* 0x000000ff0500728c */ /* 0x000fd2000bf05300 */
[----:B------:R-:W-:Y:S05]  /*01e0*/  BRA.U !UP0, `(.L_x_3) ;  /* 0x0000000108107547 */ /* 0x000fea000b800000 */
[----:B------:R-:W2:Y:S01]  /*01f0*/  LDC.64 R24, c[0x0][0x8a8] ;  /* 0x00022a00ff187b82 */ /* 0x000ea20000000a00 */
[----:B------:R-:W2:Y:S02]  /*0200*/  LDCU.64 UR4, c[0x0][0x358] ;  /* 0x00006b00ff0477ac */ /* 0x000ea40008000a00 */
[----:B--2---:R2:W5:Y:S01]  /*0210*/  LDG.E R24, desc[UR4][R24.64] ;  /* 0x0000000418187981 */ /* 0x004562000c1e1900 */
[----:B------:R-:W-:Y:S05]  /*0220*/  BRA `(.L_x_2) ;  /* 0x0000000000087947 */ /* 0x000fea0003800000 */
.L_x_3:
[----:B------:R-:W2:Y:S02]  /*0230*/  LDCU UR4, c[0x0][0x8a0] ;  /* 0x00011400ff0477ac */ /* 0x000ea40008000800 */
[----:B--2---:R-:W-:Y:S02]  /*0240*/  MOV R24, UR4 ;  /* 0x0000000400187c02 */ /* 0x004fe40008000f00 */
.L_x_2:
[----:B------:R-:W-:Y:S01]  /*0250*/  IMAD.U32 R0, RZ, RZ, UR17 ;  /* 0x00000011ff007e24 */ /* 0x000fe2000f8e00ff */
[----:B------:R-:W-:Y:S04]  /*0260*/  BSSY.RECONVERGENT B0, `(.L_x_4) ;  /* 0x000000c000007945 */ /* 0x000fe80003800200 */
[C---:B------:R-:W-:Y:S02]  /*0270*/  ISETP.NE.OR P1, PT, R0.reuse, 0x1, !P4 ;  /* 0x000000010000780c */ /* 0x040fe40006725670 */
[----:B------:R-:W-:-:S11]  /*0280*/  ISETP.NE.OR P0, PT, R0, 0x3, !P4 ;  /* 0x000000030000780c */ /* 0x000fd60006705670 */
[----:B------:R-:W-:Y:S05]  /*0290*/  @P1 BRA `(.L_x_5) ;  /* 0x0000000000201947 */ /* 0x000fea0003800000 */
[----:B------:R-:W3:Y:S02]  /*02a0*/  LDCU.64 UR4, c[0x0][0x348] ;  /* 0x00006900ff0477ac */ /* 0x000ee40008000a00 */
[----:B---3--:R-:W-:Y:S02]  /*02b0*/  UIADD3 UR6, UP1, UPT, UR4, 0x80, URZ ;  /* 0x0000008004067890 */ /* 0x008fe4000ff3e0ff */
[----:B------:R-:W-:Y:S02]  /*02c0*/  UIADD3 UR4, UP0, UPT, UR4, 0x180, URZ ;  /* 0x0000018004047890 */ /* 0x000fe4000ff1e0ff */
[----:B------:R-:W-:Y:S02]  /*02d0*/  UIADD3.X UR7, UPT, UPT, URZ, UR5, URZ, UP1, !UPT ;  /* 0x00000005ff077290 */ /* 0x000fe40008ffe4ff */
[----:B------:R-:W-:-:S07]  /*02e0*/  UIADD3.X UR5, UPT, UPT, URZ, UR5, URZ, UP0, !UPT ;  /* 0x00000005ff057290 */ /* 0x000fce00087fe4ff */
[----:B------:R3:W-:Y:S02]  /*02f0*/  UTMACCTL.PF [UR6] ;  /* 0x00000000060079b9 */ /* 0x0007e40008040000 */
[----:B------:R3:W-:Y:S02]  /*0300*/  UTMACCTL.PF [UR4] ;  /* 0x00000000040079b9 */ /* 0x0007e40008040000 */
[----:B---3--:R-:W-:Y:S01]  /*0310*/  NOP ;  /* 0x0000000000007918 */ /* 0x008fe20000000000 */
.L_x_5:
[----:B------:R-:W-:Y:S05]  /*0320*/  BSYNC.RECONVERGENT B0 ;  /* 0x0000000000007941 */ /* 0x000fea0003800200 */
.L_x_4:
[----:B------:R-:W-:Y:S04]  /*0330*/  BSSY.RECONVERGENT B0, `(.L_x_6) ;  /* 0x000000a000007945 */ /* 0x000fe80003800200 */
        /* <DEDUP_REMOVED lines=9> */
.L_x_7:
[----:B------:R-:W-:Y:S05]  /*03d0*/  BSYNC.RECONVERGENT B0 ;  /* 0x0000000000007941 */ /* 0x000fea0003800200 */
.L_x_6:
[----:B------:R-:W3:Y:S01]  /*03e0*/  LDCU.64 UR4, c[0x0][0x888] ;  /* 0x00011100ff0477ac */ /* 0x000ee20008000a00 */
[----:B------:R-:W-:Y:S02]  /*03f0*/  UISETP.EQ.U32.AND UP1, UPT, UR8, URZ, UPT ;  /* 0x000000ff0800728c */ /* 0x000fe4000bf22070 */
[----:B------:R-:W-:Y:S02]  /*0400*/  UPLOP3.LUT UP3, UPT, UPT, UPT, UPT, 0x80, 0x8 ;  /* 0x000000000008789c */ /* 0x000fe40003f6f070 */
[----:B---3--:R-:W-:-:S04]  /*0410*/  UISETP.NE.U32.AND UP0, UPT, UR4, URZ, UPT ;  /* 0x000000ff0400728c */ /* 0x008fc8000bf05070 */
[----:B------:R-:W-:-:S04]  /*0420*/  UISETP.NE.AND.EX UP0, UPT, UR5, URZ, UPT, UP0 ;  /* 0x000000ff0500728c */ /* 0x000fc8000bf05300 */
[----:B------:R-:W-:-:S04]  /*0430*/  UISETP.EQ.OR.EX UP2, UPT, UR9, URZ, !UP0, UP1 ;  /* 0x000000ff0900728c */ /* 0x000fc8000c742710 */
[----:B------:R-:W-:-:S06]  /*0440*/  UP2UR UR4, UPR, URZ, 0x4 ;  /* 0x00000004ff047883 */ /* 0x000fcc0008000000 */
[----:B------:R-:W-:Y:S01]  /*0450*/  MOV R48, UR4 ;  /* 0x0000000400307c02 */ /* 0x000fe20008000f00 */
[----:B------:R-:W-:Y:S06]  /*0460*/  BRA.U !UP2, `(.L_x_8) ;  /* 0x000000010a207547 */ /* 0x000fec000b800000 */
[----:B------:R-:W-:Y:S01]  /*0470*/  UISETP.NE.U32.AND UP1, UPT, UR8, URZ, UPT ;  /* 0x000000ff0800728c */ /* 0x000fe2000bf25070 */
[----:B-----5:R-:W-:Y:S01]  /*0480*/  FSETP.NEU.AND P0, PT, R27, RZ, PT ;  /* 0x000000ff1b00720b */ /* 0x020fe20003f0d000 */
[----:B------:R-:W-:Y:S02]  /*0490*/  USEL UR4, URZ, 0xffffffff, UP0 ;  /* 0xffffffffff047887 */ /* 0x000fe40008000000 */
[----:B------:R-:W-:-:S10]  /*04a0*/  UISETP.NE.AND.EX UP1, UPT, UR9, URZ, UPT, UP1 ;  /* 0x000000ff0900728c */ /* 0x000fd4000bf25310 */
[----:B------:R-:W-:Y:S01]  /*04b0*/  VOTEU.ANY UP0, P0 ;  /* 0x0000000000ff7886 */ /* 0x000fe20000000100 */
[----:B------:R-:W-:-:S04]  /*04c0*/  @!UP1 USEL UR4, URZ, 0xffffffff, UP0 ;  /* 0xffffffffff049887 */ /* 0x000fc80008000000 */
[----:B------:R-:W-:-:S04]  /*04d0*/  ULOP3.LUT UR4, UR4, 0x1, URZ, 0xc0, !UPT ;  /* 0x0000000104047892 */ /* 0x000fc8000f8ec0ff */
[----:B------:R-:W-:-:S11]  /*04e0*/  UISETP.NE.U32.AND UP3, UPT, UR4, 0x1, UPT ;  /* 0x000000010400788c */ /* 0x000fd6000bf65070 */
.L_x_8:
[----:B-1----:R-:W1:Y:S01]  /*04f0*/  SHFL.IDX PT, R2, R46, RZ, 0x1f ;  /* 0x00001fff2e027589 */ /* 0x002e6200000e0000 */
[----:B------:R-:W-:-:S04]  /*0500*/  UISETP.NE.AND UP0, UPT, UR17, 0x2, UPT ;  /* 0x000000021100788c */ /* 0x000fc8000bf05270 */
[----:B------:R-:W-:Y:S01]  /*0510*/  USEL UR40, URZ, 0x1, UP0 ;  /* 0x00000001ff287887 */ /* 0x000fe20008000000 */
[----:B-1----:R-:W-:-:S13]  /*0520*/  ISETP.NE.AND P0, PT, R2, RZ, PT ;  /* 0x000000ff0200720c */ /* 0x002fda0003f05270 */
[----:B------:R-:W-:Y:S05]  /*0530*/  @P0 BRA `(.L_x_9) ;  /* 0x0000000000580947 */ /* 0x000fea0003800000 */
[----:B------:R-:W1:Y:S01]  /*0540*/  S2UR UR4, SR_CgaCtaId ;  /* 0x00000000000479c3 */ /* 0x000e620000008800 */
[----:B------:R-:W-:Y:S01]  /*0550*/  UMOV UR5, 0x400 ;  /* 0x0000040000057882 */ /* 0x000fe20000000000 */
[----:B------:R-:W-:Y:S01]  /*0560*/  UMOV UR8, 0x1 ;  /* 0x0000000100087882 */ /* 0x000fe20000000000 */
[----:B------:R-:W-:Y:S01]  /*0570*/  UMOV UR6, 0x3 ;  /* 0x0000000300067882 */ /* 0x000fe20000000000 */
[----:B------:R-:W-:-:S04]  /*0580*/  UIADD3 UR8, UPT, UPT, -UR8, 0x100000, URZ ;  /* 0x0010000008087890 */ /* 0x000fc8000fffe1ff */
[----:B------:R-:W-:Y:S02]  /*0590*/  USHF.L.U32 UR9, UR8, 0xb, URZ ;  /* 0x0000000b08097899 */ /* 0x000fe400080006ff */
[----:B------:R-:W-:Y:S02]  /*05a0*/  USHF.L.U32 UR8, UR8, 0x1, URZ ;  /* 0x0000000108087899 */ /* 0x000fe400080006ff */
[----:B------:R-:W-:-:S04]  /*05b0*/  UIADD3 UR6, UPT, UPT, -UR6, 0x100000, URZ ;  /* 0x0010000006067890 */ /* 0x000fc8000fffe1ff */
[----:B------:R-:W-:Y:S02]  /*05c0*/  USHF.L.U32 UR7, UR6, 0xb, URZ ;  /* 0x0000000b06077899 */ /* 0x000fe400080006ff */
[----:B------:R-:W-:Y:S01]  /*05d0*/  USHF.L.U32 UR6, UR6, 0x1, URZ ;  /* 0x0000000106067899 */ /* 0x000fe200080006ff */
[----:B------:R-:W-:Y:S01]  /*05e0*/  ELECT P0, URZ, PT ;  /* 0x0000000000ff782f */ /* 0x000fe20003800000 */
[----:B-1----:R-:W-:Y:S01]  /*05f0*/  ULEA UR4, UR4, UR5, 0x18 ;  /* 0x0000000504047291 */ /* 0x002fe2000f8ec0ff */
[----:B------:R-:W1:Y:S11]  /*0600*/  FENCE.VIEW.ASYNC.S ;  /* 0x00000000000073c6 */ /* 0x000e760000000000 */
[----:B-1----:R1:W3:Y:S01]  /*0610*/  SYNCS.EXCH.64 URZ, [UR4], UR8 ;  /* 0x0000000804ff75b2 */ /* 0x0022e20008000100 */
[----:B------:R1:W4:Y:S01]  /*0620*/  SYNCS.EXCH.64 URZ, [UR4+0x20], UR6 ;  /* 0x0000200604ff75b2 */ /* 0x0003220008000100 */
[----:B------:R1:W1:Y:S01]  /*0630*/  SYNCS.EXCH.64 URZ, [UR4+0x8], UR8 ;  /* 0x0000080804ff75b2 */ /* 0x0002620008000100 */
[----:B------:R1:W1:Y:S01]  /*0640*/  SYNCS.EXCH.64 URZ, [UR4+0x28], UR6 ;  /* 0x0000280604ff75b2 */ /* 0x0002620008000100 */
[----:B------:R1:W1:Y:S01]  /*0650*/  SYNCS.EXCH.64 URZ, [UR4+0x10], UR8 ;  /* 0x0000100804ff75b2 */ /* 0x0002620008000100 */
[----:B------:R1:W1:Y:S01]  /*0660*/  SYNCS.EXCH.64 URZ, [UR4+0x30], UR6 ;  /* 0x0000300604ff75b2 */ /* 0x0002620008000100 */
[----:B------:R1:W1:Y:S01]  /*0670*/  SYNCS.EXCH.64 URZ, [UR4+0x18], UR8 ;  /* 0x0000180804ff75b2 */ /* 0x0002620008000100 */
[----:B------:R1:W1:Y:S01]  /*0680*/  SYNCS.EXCH.64 URZ, [UR4+0x38], UR6 ;  /* 0x0000380604ff75b2 */ /* 0x0002620008000100 */
[----:B------:R-:W-:Y:S01]  /*0690*/  NOP ;  /* 0x0000000000007918 */ /* 0x000fe20000000000 */
.L_x_9:
[----:B------:R-:W2:Y:S01]  /*06a0*/  SHFL.IDX PT, R2, R46, RZ, 0x1f ;  /* 0x00001fff2e027589 */ /* 0x000ea200000e0000 */
[----:B------:R-:W-:Y:S01]  /*06b0*/  NOP ;  /* 0x0000000000007918 */ /* 0x000fe20000000000 */
[----:B--2---:R-:W-:-:S13]  /*06c0*/  ISETP.NE.AND P0, PT, R2, 0x1, PT ;  /* 0x000000010200780c */ /* 0x004fda0003f05270 */
[----:B------:R-:W-:Y:S05]  /*06d0*/  @P0 BRA `(.L_x_10) ;  /* 0x0000000000580947 */ /* 0x000fea0003800000 */
[----:B-1----:R-:W1:Y:S01]  /*06e0*/  S2UR UR4, SR_CgaCtaId ;  /* 0x00000000000479c3 */ /* 0x002e620000008800 */
        /* <DEDUP_REMOVED lines=12> */
[----:B-1----:R2:W1:Y:S01]  /*07b0*/  SYNCS.EXCH.64 URZ, [UR4+0x40], UR8 ;  /* 0x0000400804ff75b2 */ /* 0x0024620008000100 */
[----:B------:R2:W1:Y:S01]  /*07c0*/  SYNCS.EXCH.64 URZ, [UR4+0x60], UR6 ;  /* 0x0000600604ff75b2 */ /* 0x0004620008000100 */
[----:B------:R2:W1:Y:S01]  /*07d0*/  SYNCS.EXCH.64 URZ, [UR4+0x48], UR8 ;  /* 0x0000480804ff75b2 */ /* 0x0004620008000100 */
[----:B------:R2:W1:Y:S01]  /*07e0*/  SYNCS.EXCH.64 URZ, [UR4+0x68], UR6 ;  /* 0x0000680604ff75b2 */ /* 0x0004620008000100 */
[----:B------:R2:W1:Y:S01]  /*07f0*/  SYNCS.EXCH.64 URZ, [UR4+0x50], UR8 ;  /* 0x0000500804ff75b2 */ /* 0x0004620008000100 */
[----:B------:R2:W1:Y:S01]  /*0800*/  SYNCS.EXCH.64 URZ, [UR4+0x70], UR6 ;  /* 0x0000700604ff75b2 */ /* 0x0004620008000100 */
[----:B------:R2:W1:Y:S01]  /*0810*/  SYNCS.EXCH.64 URZ, [UR4+0x58], UR8 ;  /* 0x0000580804ff75b2 */ /* 0x0004620008000100 */
[----:B------:R2:W1:Y:S02]  /*0820*/  SYNCS.EXCH.64 URZ, [UR4+0x78], UR6 ;  /* 0x0000780604ff75b2 */ /* 0x0004640008000100 */
[----:B--2---:R-:W-:Y:S01]  /*0830*/  NOP ;  /* 0x0000000000007918 */ /* 0x004fe20000000000 */
.L_x_10:
[----:B------:R-:W2:Y:S01]  /*0840*/  SHFL.IDX PT, R2, R46, RZ, 0x1f ;  /* 0x00001fff2e027589 */ /* 0x000ea200000e0000 */
[----:B------:R-:W-:Y:S01]  /*0850*/  NOP ;  /* 0x0000000000007918 */ /* 0x000fe20000000000 */
[----:B--2---:R-:W-:-:S13]  /*0860*/  ISETP.NE.AND P0, PT, R2, 0x3, PT ;  /* 0x000000030200780c */ /* 0x004fda0003f05270 */
[----:B------:R-:W-:Y:S05]  /*0870*/  @P0 BRA `(.L_x_11) ;  /* 0x0000000000300947 */ /* 0x000fea0003800000 */
[----:B-1----:R-:W1:Y:S01]  /*0880*/  S2UR UR4, SR_CgaCtaId ;  /* 0x00000000000479c3 */ /* 0x002e620000008800 */
[----:B------:R-:W-:Y:S01]  /*0890*/  UMOV UR6, 0x400 ;  /* 0x0000040000067882 */ /* 0x000fe20000000000 */
[----:B------:R-:W-:Y:S01]  /*08a0*/  UMOV UR5, 0x20 ;  /* 0x0000002000057882 */ /* 0x000fe20000000000 */
[----:B------:R-:W-:Y:S01]  /*08b0*/  ELECT P0, URZ, PT ;  /* 0x0000000000ff782f */ /* 0x000fe20003800000 */
[----:B-1----:R-:W-:Y:S02]  /*08c0*/  ULEA UR6, UR4, UR6, 0x18 ;  /* 0x0000000604067291 */ /* 0x002fe4000f8ec0ff */
[----:B------:R-:W-:-:S04]  /*08d0*/  UIADD3 UR4, UPT, UPT, -UR5, 0x100000, URZ ;  /* 0x0010000005047890 */ /* 0x000fc8000fffe1ff */
[----:B------:R-:W-:Y:S02]  /*08e0*/  USHF.L.U32 UR5, UR4, 0xb, URZ ;  /* 0x0000000b04057899 */ /* 0x000fe400080006ff */
[----:B------:R-:W-:Y:S01]  /*08f0*/  USHF.L.U32 UR4, UR4, 0x1, URZ ;  /* 0x0000000104047899 */ /* 0x000fe200080006ff */
[----:B------:R-:W1:Y:S11]  /*0900*/  FENCE.VIEW.ASYNC.S ;  /* 0x00000000000073c6 */ /* 0x000e760000000000 */
[----:B-1----:R2:W1:Y:S01]  /*0910*/  SYNCS.EXCH.64 URZ, [UR6+0x80], UR4 ;  /* 0x0000800406ff75b2 */ /* 0x0024620008000100 */
[----:B------:R2:W1:Y:S02]  /*0920*/  SYNCS.EXCH.64 URZ, [UR6+0x88], UR4 ;  /* 0x0000880406ff75b2 */ /* 0x0004640008000100 */
[----:B--2---:R-:W-:Y:S01]  /*0930*/  NOP ;  /* 0x0000000000007918 */ /* 0x004fe20000000000 */
.L_x_11:
[----:B------:R-:W2:Y:S01]  /*0940*/  SHFL.IDX PT, R2, R46, RZ, 0x1f ;  /* 0x00001fff2e027589 */ /* 0x000ea200000e0000 */
[----:B------:R-:W-:Y:S01]  /*0950*/  NOP ;  /* 0x0000000000007918 */ /* 0x000fe20000000000 */
[----:B--2---:R-:W-:-:S13]  /*0960*/  ISETP.NE.AND P0, PT, R2, 0x4, PT ;  /* 0x000000040200780c */ /* 0x004fda0003f05270 */
[----:B------:R-:W-:Y:S05]  /*0970*/  @P0 BRA `(.L_x_12) ;  /* 0x00000000004c0947 */ /* 0x000fea0003800000 */
[----:B-1----:R-:W1:Y:S01]  /*0980*/  S2UR UR6, SR_CgaCtaId ;  /* 0x00000000000679c3 */ /* 0x002e620000008800 */
[----:B------:R-:W-:Y:S01]  /*0990*/  UMOV UR4, 0x3a0 ;  /* 0x000003a000047882 */ /* 0x000fe20000000000 */
[----:B------:R-:W-:Y:S01]  /*09a0*/  UMOV UR5, 0x400 ;  /* 0x0000040000057882 */ /* 0x000fe20000000000 */
[----:B------:R-:W-:Y:S01]  /*09b0*/  USEL UR4, UR4, 0x320, UP3 ;  /* 0x0000032004047887 */ /* 0x000fe20009800000 */
[----:B------:R-:W-:Y:S01]  /*09c0*/  UMOV UR8, 0x1 ;  /* 0x0000000100087882 */ /* 0x000fe20000000000 */
[----:B------:R-:W-:Y:S01]  /*09d0*/  ELECT P0, URZ, PT ;  /* 0x0000000000ff782f */ /* 0x000fe20003800000 */
[----:B------:R-:W-:-:S04]  /*09e0*/  UIADD3 UR8, UPT, UPT, -UR8, 0x100000, URZ ;  /* 0x0010000008087890 */ /* 0x000fc8000fffe1ff */
[----:B------:R-:W-:Y:S02]  /*09f0*/  USHF.L.U32 UR9, UR8, 0xb, URZ ;  /* 0x0000000b08097899 */ /* 0x000fe400080006ff */
[----:B------:R-:W-:Y:S02]  /*0a00*/  USHF.L.U32 UR8, UR8, 0x1, URZ ;  /* 0x0000000108087899 */ /* 0x000fe400080006ff */
[----:B-1----:R-:W-:Y:S02]  /*0a10*/  ULEA UR6, UR6, UR5, 0x18 ;  /* 0x0000000506067291 */ /* 0x002fe4000f8ec0ff */
[----:B------:R-:W-:-:S04]  /*0a20*/  UIADD3 UR4, UPT, UPT, -UR4, 0x100000, URZ ;  /* 0x0010000004047890 */ /* 0x000fc8000fffe1ff */
[----:B------:R-:W-:Y:S02]  /*0a30*/  USHF.L.U32 UR5, UR4, 0xb, URZ ;  /* 0x0000000b04057899 */ /* 0x000fe400080006ff */
[----:B------:R-:W-:Y:S01]  /*0a40*/  USHF.L.U32 UR4, UR4, 0x1, URZ ;  /* 0x0000000104047899 */ /* 0x000fe200080006ff */
[----:B------:R-:W1:Y:S03]  /*0a50*/  FENCE.VIEW.ASYNC.S ;  /* 0x00000000000073c6 */ /* 0x000e660000000000 */
[----:B-1----:R2:W1:Y:S08]  /*0a60*/  SYNCS.EXCH.64 URZ, [UR6+0x90], UR8 ;  /* 0x0000900806ff75b2 */ /* 0x0024700008000100 */
[----:B------:R2:W1:Y:S01]  /*0a70*/  SYNCS.EXCH.64 URZ, [UR6+0xa0], UR4 ;  /* 0x0000a00406ff75b2 */ /* 0x0004620008000100 */
[----:B------:R2:W1:Y:S01]  /*0a80*/  SYNCS.EXCH.64 URZ, [UR6+0x98], UR8 ;  /* 0x0000980806ff75b2 */ /* 0x0004620008000100 */
[----:B------:R2:W1:Y:S02]  /*0a90*/  SYNCS.EXCH.64 URZ, [UR6+0xa8], UR4 ;  /* 0x0000a80406ff75b2 */ /* 0x0004640008000100 */
[----:B--2---:R-:W-:Y:S01]  /*0aa0*/  NOP ;  /* 0x0000000000007918 */ /* 0x004fe20000000000 */
.L_x_12:
        /* <DEDUP_REMOVED lines=26> */
.L_x_13:
[----:B------:R-:W2:Y:S01]  /*0c50*/  SHFL.IDX PT, R2, R46, RZ, 0x1f ;  /* 0x00001fff2e027589 */ /* 0x000ea200000e0000 */
[----:B------:R-:W1:Y:S01]  /*0c60*/  S2UR UR52, SR_CgaCtaId ;  /* 0x00000000003479c3 */ /* 0x000e620000008800 */
[----:B------:R-:W-:Y:S01]  /*0c70*/  NOP ;  /* 0x0000000000007918 */ /* 0x000fe20000000000 */
[----:B--2---:R-:W-:-:S13]  /*0c80*/  ISETP.NE.AND P0, PT, R2, 0x3, PT ;  /* 0x000000030200780c */ /* 0x004fda0003f05270 */
[----:B-1----:R-:W-:Y:S05]  /*0c90*/  @P0 BRA `(.L_x_14) ;  /* 0x0000000000340947 */ /* 0x002fea0003800000 */
[----:B------:R-:W-:Y:S01]  /*0ca0*/  UMOV UR4, 0x400 ;  /* 0x0000040000047882 */ /* 0x000fe20000000000 */
[----:B------:R-:W-:Y:S01]  /*0cb0*/  UMOV UR6, 0x20 ;  /* 0x0000002000067882 */ /* 0x000fe20000000000 */
[----:B------:R-:W-:Y:S02]  /*0cc0*/  ULEA UR4, UR52, UR4, 0x18 ;  /* 0x0000000434047291 */ /* 0x000fe4000f8ec0ff */
[----:B------:R-:W-:-:S04]  /*0cd0*/  UIADD3 UR6, UPT, UPT, -UR6, 0x100000, URZ ;  /* 0x0010000006067890 */ /* 0x000fc8000fffe1ff */
[----:B------:R-:W-:Y:S02]  /*0ce0*/  USHF.L.U32 UR7, UR6, 0xb, URZ ;  /* 0x0000000b06077899 */ /* 0x000fe400080006ff */
[----:B------:R-:W-:Y:S01]  /*0cf0*/  USHF.L.U32 UR6, UR6, 0x1, URZ ;  /* 0x0000000106067899 */ /* 0x000fe200080006ff */
[----:B------:R-:W-:Y:S01]  /*0d00*/  ELECT P0, URZ, PT ;  /* 0x0000000000ff782f */ /* 0x000fe20003800000 */
[----:B------:R-:W1:Y:S10]  /*0d10*/  FENCE.VIEW.ASYNC.S ;  /* 0x00000000000073c6 */ /* 0x000e740000000000 */
[----:B-1----:R1:W2:Y:S01]  /*0d20*/  SYNCS.EXCH.64 URZ, [UR4+0xf0], UR6 ;  /* 0x0000f00604ff75b2 */ /* 0x0022a20008000100 */
[----:B------:R1:W1:Y:S01]  /*0d30*/  SYNCS.EXCH.64 URZ, [UR4+0x100], UR6 ;  /* 0x0001000604ff75b2 */ /* 0x0002620008000100 */
[----:B------:R1:W1:Y:S01]  /*0d40*/  SYNCS.EXCH.64 URZ, [UR4+0xf8], UR6 ;  /* 0x0000f80604ff75b2 */ /* 0x0002620008000100 */
[----:B------:R1:W1:Y:S01]  /*0d50*/  SYNCS.EXCH.64 URZ, [UR4+0x108], UR6 ;  /* 0x0001080604ff75b2 */ /* 0x0002620008000100 */
[----:B------:R-:W-:Y:S01]  /*0d60*/  NOP ;  /* 0x0000000000007918 */ /* 0x000fe20000000000 */
.L_x_14:
[----:B-1----:R-:W1:Y:S01]  /*0d70*/  LDCU UR4, c[0x0][0x36c] ;  /* 0x00006d80ff0477ac */ /* 0x002e620008000800 */
[----:B------:R-:W-:Y:S01]  /*0d80*/  ISETP.NE.OR P4, PT, R0, 0x2, !P4 ;  /* 0x000000020000780c */ /* 0x000fe20006785670 */
[----:B------:R-:W-:Y:S01]  /*0d90*/  NOP ;  /* 0x0000000000007918 */ /* 0x000fe20000000000 */
[----:B------:R-:W-:Y:S01]  /*0da0*/  LOP3.LUT R0, R56, 0x1f, RZ, 0xc0, !PT ;  /* 0x0000001f38007812 */ /* 0x000fe200078ec0ff */
[----:B------:R-:W-:Y:S02]  /*0db0*/  UISETP.NE.AND UP4, UPT, UR17, URZ, UPT ;  /* 0x000000ff1100728c */ /* 0x000fe4000bf85270 */
[----:B-1----:R-:W-:-:S09]  /*0dc0*/  UISETP.EQ.U32.AND UP5, UPT, UR4, 0x1, UPT ;  /* 0x000000010400788c */ /* 0x002fd2000bfa2070 */
[----:B------:R-:W-:Y:S05]  /*0dd0*/  BRA.U !UP5, `(.L_x_15) ;  /* 0x000000010d087547 */ /* 0x000fea000b800000 */
[----:B--234-:R-:W-:Y:S01]  /*0de0*/  UCGABAR_ARV ;  /* 0x00000000000079c7 */ /* 0x01cfe20008000000 */
[----:B------:R-:W-:Y:S05]  /*0df0*/  BRA `(.L_x_16) ;  /* 0x0000000000047947 */ /* 0x000fea0003800000 */
.L_x_15:
[----:B--234-:R-:W-:Y:S01]  /*0e00*/  NOP ;  /* 0x0000000000007918 */ /* 0x01cfe20000000000 */
.L_x_16:
[----:B------:R-:W1:Y:S01]  /*0e10*/  S2UR UR20, SR_CTAID.Y ;  /* 0x00000000001479c3 */ /* 0x000e620000002600 */
[----:B------:R-:W-:-:S05]  /*0e20*/  CS2R.32 R47, SR_CgaSize ;  /* 0x00000000002f7805 */ /* 0x000fca0000008a00 */
[----:B------:R-:W-:-:S05]  /*0e30*/  IMAD R47, R47, -0xa0, RZ ;  /* 0xffffff602f2f7824 */ /* 0x000fca00078e02ff */
[----:B------:R-:W-:-:S14]  /*0e40*/  R2UR UR4, R47 ;  /* 0x000000002f0472ca */ /* 0x000fdc00000e0000 */
[----:B------:R-:W2:Y:S01]  /*0e50*/  LDCU UR4, c[0x0][UR4+0x2b4] ;  /* 0x00005680040477ac */ /* 0x000ea20008000800 */
[----:B------:R-:W-:-:S05]  /*0e60*/  CS2R.32 R47, SR_CgaSize ;  /* 0x00000000002f7805 */ /* 0x000fca0000008a00 */
[----:B------:R-:W-:-:S05]  /*0e70*/  IMAD R47, R47, -0xa0, RZ ;  /* 0xffffff602f2f7824 */ /* 0x000fca00078e02ff */
[----:B------:R-:W-:-:S14]  /*0e80*/  R2UR UR5, R47 ;  /* 0x000000002f0572ca */ /* 0x000fdc00000e0000 */
[----:B------:R-:W3:Y:S01]  /*0e90*/  LDCU UR5, c[0x0][UR5+0x2b0] ;  /* 0x00005600050577ac */ /* 0x000ee20008000800 */
[----:B------:R-:W4:Y:S01]  /*0ea0*/  S2UR UR16, SR_CTAID.X ;  /* 0x00000000001079c3 */ /* 0x000f220000002500 */
[----:B------:R-:W-:-:S05]  /*0eb0*/  CS2R.32 R47, SR_CgaSize ;  /* 0x00000000002f7805 */ /* 0x000fca0000008a00 */
[----:B------:R-:W-:-:S05]  /*0ec0*/  IMAD R47, R47, -0xa0, RZ ;  /* 0xffffff602f2f7824 */ /* 0x000fca00078e02ff */
[----:B------:R-:W-:-:S14]  /*0ed0*/  R2UR UR7, R47 ;  /* 0x000000002f0772ca */ /* 0x000fdc00000e0000 */
[----:B------:R-:W3:Y:S01]  /*0ee0*/  LDCU UR7, c[0x0][UR7+0x2a4] ;  /* 0x00005480070777ac */ /* 0x000ee20008000800 */
[----:B------:R-:W-:-:S05]  /*0ef0*/  CS2R.32 R47, SR_CgaSize ;  /* 0x00000000002f7805 */ /* 0x000fca0000008a00 */
[----:B------:R-:W-:-:S05]  /*0f00*/  IMAD R47, R47, -0xa0, RZ ;  /* 0xffffff602f2f7824 */ /* 0x000fca00078e02ff */
[----:B------:R-:W-:-:S14]  /*0f10*/  R2UR UR63, R47 ;  /* 0x000000002f3f72ca */ /* 0x000fdc00000e0000 */
[----:B------:R-:W3:Y:S01]  /*0f20*/  LDCU UR63, c[0x0][UR63+0x2a0] ;  /* 0x000054003f3f77ac */ /* 0x000ee20008000800 */
[----:B------:R-:W-:Y:S02]  /*0f30*/  ULOP3.LUT UR55, UR52, 0x1, URZ, 0xc0, !UPT ;  /* 0x0000000134377892 */ /* 0x000fe4000f8ec0ff */
[----:B------:R-:W-:Y:S02]  /*0f40*/  USHF.R.U32.HI UR26, URZ, 0x1, UR52 ;  /* 0x00000001ff1a7899 */ /* 0x000fe40008011634 */
[----:B------:R-:W-:Y:S02]  /*0f50*/  UISETP.GT.U32.AND UP1, UPT, UR55, 0xffff, UPT ;  /* 0x0000ffff3700788c */ /* 0x000fe4000bf24070 */
[----:B------:R-:W-:Y:S01]  /*0f60*/  USHF.L.U32 UR38, UR52, 0xa, URZ ;  /* 0x0000000a34267899 */ /* 0x000fe200080006ff */
[----:B-1----:R-:W-:Y:S01]  /*0f70*/  I2FP.F32.U32 R2, UR20 ;  /* 0x0000001400027c45 */ /* 0x002fe20008201000 */
[----:B------:R-:W1:Y:S04]  /*0f80*/  LDCU UR21, c[0x0][0xb24] ;  /* 0x00016480ff1577ac */ /* 0x000e680008000800 */
[----:B--2---:R-:W-:Y:S01]  /*0f90*/  FMUL R2, R2, UR4 ;  /* 0x0000000402027c20 */ /* 0x004fe20008400000 */
[----:B------:R-:W-:Y:S01]  /*0fa0*/  ULOP3.LUT UR4, UR52, 0x2, URZ, 0xc0, !UPT ;  /* 0x0000000234047892 */ /* 0x000fe2000f8ec0ff */
[----:B----4-:R-:W-:Y:S01]  /*0fb0*/  I2FP.F32.U32 R3, UR16 ;  /* 0x0000001000037c45 */ /* 0x010fe20008201000 */
[----:B------:R-:W2:Y:S03]  /*0fc0*/  LDCU UR42, c[0x0][0xb24] ;  /* 0x00016480ff2a77ac */ /* 0x000ea60008000800 */
[----:B------:R-:W4:Y:S01]  /*0fd0*/  F2I.U32.TRUNC.NTZ R2, R2 ;  /* 0x0000000200027305 */ /* 0x000f22000020f000 */
[----:B---3--:R-:W-:Y:S01]  /*0fe0*/  FMUL R3, R3, UR5 ;  /* 0x0000000503037c20 */ /* 0x008fe20008400000 */
[----:B------:R-:W-:Y:S01]  /*0ff0*/  UISETP.GT.U32.AND UP0, UPT, UR4, 0xffff, UPT ;  /* 0x0000ffff0400788c */ /* 0x000fe2000bf04070 */
[----:B------:R-:W3:Y:S05]  /*1000*/  LDCU UR28, c[0x0][0xb30] ;  /* 0x00016600ff1c77ac */ /* 0x000eea0008000800 */
[----:B------:R-:W1:Y:S01]  /*1010*/  F2I.U32.TRUNC.NTZ R3, R3 ;  /* 0x0000000300037305 */ /* 0x000e62000020f000 */
[----:B------:R-:W-:-:S02]  /*1020*/  USEL UR30, UR4, 0xffff, !UP0 ;  /* 0x0000ffff041e7887 */ /* 0x000fc4000c000000 */
[----:B------:R-:W-:Y:S01]  /*1030*/  USHF.L.U32 UR37, UR52, 0xc, URZ ;  /* 0x0000000c34257899 */ /* 0x000fe200080006ff */
[----:B------:R-:W-:Y:S01]  /*1040*/  UMOV UR32, 0x5 ;  /* 0x0000000500207882 */ /* 0x000fe20000000000 */
[----:B------:R-:W-:Y:S01]  /*1050*/  USEL UR31, UR55, 0xffff, !UP1 ;  /* 0x0000ffff371f7887 */ /* 0x000fe2000c800000 */
[----:B----4-:R-:W-:Y:S02]  /*1060*/  R2UR UR6, R2 ;  /* 0x00000000020672ca */ /* 0x010fe400000e0000 */
[----:B------:R-:W-:Y:S02]  /*1070*/  PRMT R2, RZ, 0x7610, R2 ;  /* 0x00007610ff027816 */ /* 0x000fe40000000002 */
[----:B-1----:R-:W-:-:S09]  /*1080*/  R2UR UR5, R3 ;  /* 0x00000000030572ca */ /* 0x002fd200000e0000 */
[----:B------:R-:W-:-:S04]  /*1090*/  UIADD3 UR4, UPT, UPT, -UR6, URZ, URZ ;  /* 0x000000ff06047290 */ /* 0x000fc8000fffe1ff */
[----:B------:R-:W-:Y:S02]  /*10a0*/  UIMAD UR4, UR7, UR4, UR20 ;  /* 0x00000004070472a4 */ /* 0x000fe4000f8e0214 */
[----:B------:R-:W-:-:S04]  /*10b0*/  UIADD3 UR5, UPT, UPT, -UR5, URZ, URZ ;  /* 0x000000ff05057290 */ /* 0x000fc8000fffe1ff */
[----:B------:R-:W-:Y:S01]  /*10c0*/  IMAD.U32 R47, RZ, RZ, UR4 ;  /* 0x00000004ff2f7e24 */ /* 0x000fe2000f8e00ff */
[----:B------:R-:W-:Y:S01]  /*10d0*/  UIMAD UR63, UR63, UR5, UR16 ;  /* 0x000000053f3f72a4 */ /* 0x000fe2000f8e0210 */
[----:B--23--:R-:W-:Y:S11]  /*10e0*/  BRA.U UP4, `(.L_x_17) ;  /* 0x0000000104407547 */ /* 0x00cff6000b800000 */
[----:B------:R-:W-:-:S13]  /*10f0*/  R2UR UR4, R47 ;  /* 0x000000002f0472ca */ /* 0x000fda00000e0000 */
[----:B------:R-:W-:Y:S02]  /*1100*/  UISETP.NE.AND UP0, UPT, UR4, URZ, UPT ;  /* 0x000000ff0400728c */ /* 0x000fe4000bf05270 */
[----:B------:R-:W-:Y:S02]  /*1110*/  UISETP.NE.AND UP1, UPT, UR4, 0x1, UPT ;  /* 0x000000010400788c */ /* 0x000fe4000bf25270 */
[----:B------:R-:W-:Y:S02]  /*1120*/  UISETP.NE.AND UP2, UPT, UR63, URZ, UP0 ;  /* 0x000000ff3f00728c */ /* 0x000fe40008745270 */
[----:B------:R-:W-:Y:S02]  /*1130*/  USEL UR4, URZ, 0x2, UP0 ;  /* 0x00000002ff047887 */ /* 0x000fe40008000000 */
[----:B------:R-:W-:Y:S02]  /*1140*/  USEL UR8, URZ, 0x1, UP2 ;  /* 0x00000001ff087887 */ /* 0x000fe40009000000 */
[----:B------:R-:W-:-:S02]  /*1150*/  UISETP.NE.AND UP2, UPT, UR63, URZ, UPT ;  /* 0x000000ff3f00728c */ /* 0x000fc4000bf45270 */
[----:B------:R-:W-:Y:S02]  /*1160*/  USEL UR5, URZ, 0x4, UP1 ;  /* 0x00000004ff057887 */ /* 0x000fe40008800000 */
[----:B------:R-:W-:Y:S02]  /*1170*/  UISETP.NE.AND UP0, UPT, UR63, 0x1, UPT ;  /* 0x000000013f00788c */ /* 0x000fe4000bf05270 */
[----:B------:R-:W-:Y:S02]  /*1180*/  USEL UR6, URZ, 0x8, UP1 ;  /* 0x00000008ff067887 */ /* 0x000fe40008800000 */
[----:B------:R-:W-:Y:S02]  /*1190*/  USEL UR7, UR5, 0x4, UP2 ;  /* 0x0000000405077887 */ /* 0x000fe40009000000 */
[----:B------:R-:W-:Y:S02]  /*11a0*/  USEL UR4, UR4, 0x2, UP0 ;  /* 0x0000000204047887 */ /* 0x000fe40008000000 */
[----:B------:R-:W-:-:S02]  /*11b0*/  USEL UR5, UR6, 0x8, UP0 ;  /* 0x0000000806057887 */ /* 0x000fc40008000000 */
[----:B------:R-:W-:-:S04]  /*11c0*/  UIADD3 UR4, UPT, UPT, UR4, UR7, UR8 ;  /* 0x0000000704047290 */ /* 0x000fc8000fffe008 */
[----:B------:R-:W-:-:S06]  /*11d0*/  UIADD3 UR4, UPT, UPT, UR4, UR5, URZ ;  /* 0x0000000504047290 */ /* 0x000fcc000fffe0ff */
[----:B------:R-:W-:-:S07]  /*11e0*/  MOV R2, UR4 ;  /* 0x0000000400027c02 */ /* 0x000fce0008000f00 */
.L_x_17:
[----:B------:R-:W1:Y:S01]  /*11f0*/  S2UR UR36, SR_CTAID.Z ;  /* 0x00000000002479c3 */ /* 0x000e620000002700 */
[----:B------:R-:W-:Y:S01]  /*1200*/  UISETP.GE.AND UP0, UPT, UR21, 0x1, UPT ;  /* 0x000000011500788c */ /* 0x000fe2000bf06270 */
[----:B------:R-:W-:-:S08]  /*1210*/  UMOV UR29, 0x3 ;  /* 0x00000003001d7882 */ /* 0x000fd00000000000 */
[----:B------:R-:W-:Y:S05]  /*1220*/  BRA.U !UP0, `(.L_x_18) ;  /* 0x0000000108d47547 */ /* 0x000fea000b800000 */
[----:B------:R-:W2:Y:S01]  /*1230*/  LDCU.128 UR12, c[0x0][0xb10] ;  /* 0x00016200ff0c77ac */ /* 0x000ea20008000c00 */
[----:B------:R-:W3:Y:S01]  /*1240*/  LDCU UR6, c[0x0][0x370] ;  /* 0x00006e00ff0677ac */ /* 0x000ee20008000800 */
[----:B------:R-:W4:Y:S01]  /*1250*/  LDCU UR5, c[0x0][0x374] ;  /* 0x00006e80ff0577ac */ /* 0x000f220008000800 */
[----:B------:R-:W1:Y:S01]  /*1260*/  LDCU UR27, c[0x0][0xb0c] ;  /* 0x00016180ff1b77ac */ /* 0x000e620008000800 */
[----:B------:R-:W1:Y:S01]  /*1270*/  LDCU UR4, c[0x0][0xb20] ;  /* 0x00016400ff0477ac */ /* 0x000e620008000800 */
[----:B------:R-:W1:Y:S01]  /*1280*/  LDCU.64 UR8, c[0x0][0xb28] ;  /* 0x00016500ff0877ac */ /* 0x000e620008000a00 */
[----:B--2---:R-:W-:Y:S02]  /*1290*/  UISETP.NE.AND UP0, UPT, UR14, 0x1, UPT ;  /* 0x000000010e00788c */ /* 0x004fe4000bf05270 */
[----:B----4-:R-:W-:Y:S02]  /*12a0*/  UIMAD.WIDE.U32 UR10, UR5, UR15, URZ ;  /* 0x0000000f050a72a5 */ /* 0x010fe4000f8e00ff */
[----:B---3--:R-:W-:-:S02]  /*12b0*/  UIMAD.WIDE.U32 UR22, UR6, UR12, URZ ;  /* 0x0000000c061672a5 */ /* 0x008fc4000f8e00ff */
[----:B-1----:R-:W-:Y:S02]  /*12c0*/  UISETP.NE.AND UP1, UPT, UR27, 0x1, UPT ;  /* 0x000000011b00788c */ /* 0x002fe4000bf25270 */
[----:B------:R-:W-:Y:S01]  /*12d0*/  UISETP.NE.AND UP2, UPT, UR21, 0x1, UPT ;  /* 0x000000011500788c */ /* 0x000fe2000bf45270 */
[----:B------:R-:W-:Y:S02]  /*12e0*/  UMOV UR10, UR11 ;  /* 0x0000000b000a7c82 */ /* 0x000fe40008000000 */
[----:B------:R-:W-:Y:S01]  /*12f0*/  UMOV UR22, UR23 ;  /* 0x0000001700167c82 */ /* 0x000fe20008000000 */
[----:B------:R-:W-:Y:S02]  /*1300*/  @UP0 USHF.R.U32.HI UR5, URZ, UR4, UR10 ;  /* 0x00000004ff050299 */ /* 0x000fe4000801160a */
[----:B------:R-:W-:Y:S02]  /*1310*/  UIMAD.WIDE.U32 UR24, UR20, UR15, URZ ;  /* 0x0000000f141872a5 */ /* 0x000fe4000f8e00ff */
[----:B------:R-:W-:-:S02]  /*1320*/  UIMAD.WIDE.U32 UR10, UR5, UR8, URZ ;  /* 0x00000008050a72a5 */ /* 0x000fc4000f8e00ff */
[----:B------:R-:W-:Y:S02]  /*1330*/  @UP1 USHF.R.U32.HI UR6, URZ, UR13, UR22 ;  /* 0x0000000dff061299 */ /* 0x000fe40008011616 */
[----:B------:R-:W-:Y:S02]  /*1340*/  UIMAD.WIDE.U32 UR18, UR16, UR12, URZ ;  /* 0x0000000c101272a5 */ /* 0x000fe4000f8e00ff */
[----:B------:R-:W-:Y:S01]  /*1350*/  UIMAD.WIDE.U32 UR22, UR6, UR8, URZ ;  /* 0x00000008061672a5 */ /* 0x000fe2000f8e00ff */
[----:B------:R-:W-:Y:S01]  /*1360*/  UMOV UR24, UR25 ;  /* 0x0000001900187c82 */ /* 0x000fe20008000000 */
[----:B------:R-:W-:Y:S01]  /*1370*/  UMOV UR10, UR11 ;  /* 0x0000000b000a7c82 */ /* 0x000fe20008000000 */
[----:B------:R-:W-:Y:S02]  /*1380*/  USHF.R.U32.HI UR24, URZ, UR4, UR24 ;  /* 0x00000004ff187299 */ /* 0x000fe40008011618 */
[----:B------:R-:W-:Y:S02]  /*1390*/  @UP2 USHF.R.U32.HI UR5, URZ, UR9, UR10 ;  /* 0x00000009ff052299 */ /* 0x000fe4000801160a */
[----:B------:R-:W-:Y:S01]  /*13a0*/  UMOV UR7, UR23 ;  /* 0x0000001700077c82 */ /* 0x000fe20008000000 */
[----:B------:R-:W-:Y:S01]  /*13b0*/  UMOV UR18, UR19 ;  /* 0x0000001300127c82 */ /* 0x000fe20008000000 */
[----:B------:R-:W-:-:S02]  /*13c0*/  @UP2 USHF.R.U32.HI UR6, URZ, UR9, UR7 ;  /* 0x00000009ff062299 */ /* 0x000fc40008011607 */
[----:B------:R-:W-:Y:S02]  /*13d0*/  USHF.R.U32.HI UR13, URZ, UR13, UR18 ;  /* 0x0000000dff0d7299 */ /* 0x000fe40008011612 */
[----:B------:R-:W-:Y:S02]  /*13e0*/  USEL UR4, UR20, UR24, !UP0 ;  /* 0x0000001814047287 */ /* 0x000fe4000c000000 */
[----:B------:R-:W-:Y:S02]  /*13f0*/  UIMAD UR7, UR5, UR21, URZ ;  /* 0x00000015050772a4 */ /* 0x000fe4000f8e02ff */
[----:B------:R-:W-:Y:S02]  /*1400*/  USEL UR5, UR16, UR13, !UP1 ;  /* 0x0000000d10057287 */ /* 0x000fe4000c800000 */
[----:B------:R-:W-:Y:S02]  /*1410*/  UIMAD UR12, UR6, UR21, URZ ;  /* 0x00000015060c72a4 */ /* 0x000fe4000f8e02ff */
[----:B------:R-:W-:-:S02]  /*1420*/  UISETP.GE.AND UP0, UPT, UR4, UR7, UPT ;  /* 0x000000070400728c */ /* 0x000fc4000bf06270 */
[----:B------:R-:W-:Y:S02]  /*1430*/  UIMAD.WIDE.U32 UR10, UR4, UR8, URZ ;  /* 0x00000008040a72a5 */ /* 0x000fe4000f8e00ff */
[----:B------:R-:W-:Y:S02]  /*1440*/  UISETP.GE.OR UP0, UPT, UR5, UR12, UP0 ;  /* 0x0000000c0500728c */ /* 0x000fe40008706670 */
[----:B------:R-:W-:Y:S02]  /*1450*/  UIMAD.WIDE.U32 UR12, UR5, UR8, URZ ;  /* 0x00000008050c72a5 */ /* 0x000fe4000f8e00ff */
[----:B------:R-:W-:Y:S01]  /*1460*/  UIADD3 UR10, UPT, UPT, -UR4, URZ, URZ ;  /* 0x000000ff040a7290 */ /* 0x000fe2000fffe1ff */
[----:B------:R-:W-:Y:S01]  /*1470*/  UMOV UR8, UR11 ;  /* 0x0000000b00087c82 */ /* 0x000fe20008000000 */
[----:B------:R-:W-:Y:S02]  /*1480*/  UIADD3 UR11, UPT, UPT, -UR5, URZ, URZ ;  /* 0x000000ff050b7290 */ /* 0x000fe4000fffe1ff */
[----:B------:R-:W-:-:S03]  /*1490*/  USHF.R.U32.HI UR8, URZ, UR9, UR8 ;  /* 0x00000009ff087299 */ /* 0x000fc60008011608 */
[----:B------:R-:W-:Y:S01]  /*14a0*/  @!UP0 UMOV UR7, UR13 ;  /* 0x0000000d00078c82 */ /* 0x000fe20008000000 */
[----:B------:R-:W-:Y:S02]  /*14b0*/  UIMAD UR20, UR14, UR10, UR20 ;  /* 0x0000000a0e1472a4 */ /* 0x000fe4000f8e0214 */
[----:B------:R-:W-:Y:S02]  /*14c0*/  USEL UR8, UR4, UR8, !UP2 ;  /* 0x0000000804087287 */ /* 0x000fe4000d000000 */
[----:B------:R-:W-:Y:S02]  /*14d0*/  @!UP0 USHF.R.U32.HI UR7, URZ, UR9, UR7 ;  /* 0x00000009ff078299 */ /* 0x000fe40008011607 */
[----:B------:R-:W-:Y:S02]  /*14e0*/  UIADD3 UR9, UPT, UPT, -UR8, URZ, URZ ;  /* 0x000000ff08097290 */ /* 0x000fe4000fffe1ff */
[----:B------:R-:W-:Y:S02]  /*14f0*/  @!UP0 USEL UR7, UR5, UR7, !UP2 ;  /* 0x0000000705078287 */ /* 0x000fe4000d000000 */
[----:B------:R-:W-:-:S02]  /*1500*/  UIMAD UR9, UR21, UR9, UR4 ;  /* 0x00000009150972a4 */ /* 0x000fc4000f8e0204 */
[----:B------:R-:W-:Y:S02]  /*1510*/  @!UP0 UIADD3 UR8, UPT, UPT, UR8, -UR7, URZ ;  /* 0x8000000708088290 */ /* 0x000fe4000fffe0ff */
[----:B------:R-:W-:Y:S02]  /*1520*/  @!UP0 UIMAD UR6, UR9, UR6, UR7 ;  /* 0x00000006090682a4 */ /* 0x000fe4000f8e0207 */
[----:B------:R-:W-:Y:S02]  /*1530*/  @!UP0 UIMAD UR4, UR8, UR21, UR5 ;  /* 0x00000015080482a4 */ /* 0x000fe4000f8e0205 */
[----:B------:R-:W-:Y:S02]  /*1540*/  UIMAD UR16, UR27, UR11, UR16 ;  /* 0x0000000b1b1072a4 */ /* 0x000fe4000f8e0210 */
[----:B------:R-:W-:Y:S01]  /*1550*/  UIMAD UR20, UR4, UR14, UR20 ;  /* 0x0000000e041472a4 */ /* 0x000fe2000f8e0214 */
[----:B------:R-:W-:Y:S02]  /*1560*/  @!UP0 UMOV UR5, UR6 ;  /* 0x0000000600058c82 */ /* 0x000fe40008000000 */
[----:B------:R-:W-:-:S12]  /*1570*/  UIMAD UR16, UR5, UR27, UR16 ;  /* 0x0000001b051072a4 */ /* 0x000fd8000f8e0210 */
.L_x_18:
[----:B------:R-:W-:Y:S02]  /*1580*/  UISETP.NE.AND UP1, UPT, UR28, 0x1, UPT ;  /* 0x000000011c00788c */ /* 0x000fe4000bf25270 */
[----:B------:R-:W-:Y:S02]  /*1590*/  ULOP3.LUT UR31, UR31, 0xffff, URZ, 0xc0, !UPT ;  /* 0x0000ffff1f1f7892 */ /* 0x000fe4000f8ec0ff */
[----:B------:R-:W-:Y:S02]  /*15a0*/  ULOP3.LUT UR30, UR30, 0xffff, URZ, 0xc0, !UPT ;  /* 0x0000ffff1e1e7892 */ /* 0x000fe4000f8ec0ff */
[----:B------:R-:W-:Y:S02]  /*15b0*/  UISETP.NE.AND UP0, UPT, UR17, 0x2, UPT ;  /* 0x000000021100788c */ /* 0x000fe4000bf05270 */
[----:B------:R-:W-:Y:S02]  /*15c0*/  ULOP3.LUT UR38, UR38, 0x800, URZ, 0xc0, !UPT ;  /* 0x0000080026267892 */ /* 0x000fe4000f8ec0ff */
[----:B------:R-:W-:-:S02]  /*15d0*/  ULOP3.LUT UR37, UR37, 0x1000, URZ, 0xc0, !UPT ;  /* 0x0000100025257892 */ /* 0x000fc4000f8ec0ff */
[----:B------:R-:W-:Y:S02]  /*15e0*/  USHF.L.U32 UR31, UR32, UR31, URZ ;  /* 0x0000001f201f7299 */ /* 0x000fe400080006ff */
[----:B------:R-:W-:Y:S01]  /*15f0*/  USHF.L.U32 UR30, UR29, UR30, URZ ;  /* 0x0000001e1d1e7299 */ /* 0x000fe200080006ff */
[----:B------:R-:W-:Y:S11]  /*1600*/  BRA.U UP1, `(.L_x_19) ;  /* 0x0000000101447547 */ /* 0x000ff6000b800000 */
[----:B------:R-:W2:Y:S01]  /*1610*/  LDCU.128 UR8, c[0x0][0xb10] ;  /* 0x00016200ff0877ac */ /* 0x000ea20008000c00 */
[----:B------:R-:W3:Y:S01]  /*1620*/  LDCU UR12, c[0x0][0xb0c] ;  /* 0x00016180ff0c77ac */ /* 0x000ee20008000800 */
[----:B------:R-:W4:Y:S01]  /*1630*/  LDCU UR13, c[0x0][0xb20] ;  /* 0x00016400ff0d77ac */ /* 0x000f220008000800 */
[----:B--2---:R-:W-:Y:S02]  /*1640*/  UIMAD.WIDE.U32 UR6, UR16, UR8, URZ ;  /* 0x00000008100672a5 */ /* 0x004fe4000f8e00ff */
[----:B------:R-:W-:Y:S02]  /*1650*/  UIMAD.WIDE.U32 UR4, UR20, UR11, URZ ;  /* 0x0000000b140472a5 */ /* 0x000fe4000f8e00ff */
[----:B---3--:R-:W-:Y:S02]  /*1660*/  UISETP.NE.AND UP2, UPT, UR12, 0x1, UPT ;  /* 0x000000010c00788c */ /* 0x008fe4000bf45270 */
[----:B------:R-:W-:Y:S01]  /*1670*/  UISETP.NE.AND UP1, UPT, UR10, 0x1, UPT ;  /* 0x000000010a00788c */ /* 0x000fe2000bf25270 */
[----:B------:R-:W-:-:S02]  /*1680*/  UMOV UR6, UR7 ;  /* 0x0000000700067c82 */ /* 0x000fc40008000000 */
[----:B------:R-:W-:Y:S01]  /*1690*/  UMOV UR4, UR5 ;  /* 0x0000000500047c82 */ /* 0x000fe20008000000 */
[----:B------:R-:W-:Y:S02]  /*16a0*/  USHF.R.U32.HI UR9, URZ, UR9, UR6 ;  /* 0x00000009ff097299 */ /* 0x000fe40008011606 */
[----:B----4-:R-:W-:Y:S02]  /*16b0*/  USHF.R.U32.HI UR4, URZ, UR13, UR4 ;  /* 0x0000000dff047299 */ /* 0x010fe40008011604 */
[----:B------:R-:W-:Y:S02]  /*16c0*/  USEL UR5, UR16, UR9, !UP2 ;  /* 0x0000000910057287 */ /* 0x000fe4000d000000 */
[----:B------:R-:W-:-:S04]  /*16d0*/  USEL UR4, UR20, UR4, !UP1 ;  /* 0x0000000414047287 */ /* 0x000fc8000c800000 */
[----:B------:R-:W-:Y:S02]  /*16e0*/  UIADD3 UR6, UPT, UPT, UR5, -UR4, URZ ;  /* 0x8000000405067290 */ /* 0x000fe4000fffe0ff */
[----:B------:R-:W-:Y:S02]  /*16f0*/  UIADD3 UR4, UPT, UPT, -UR5, UR4, URZ ;  /* 0x0000000405047290 */ /* 0x000fe4000fffe1ff */
[----:B------:R-:W-:Y:S02]  /*1700*/  UIMAD UR20, UR6, UR10, UR20 ;  /* 0x0000000a061472a4 */ /* 0x000fe4000f8e0214 */
[----:B------:R-:W-:-:S12]  /*1710*/  UIMAD UR16, UR4, UR12, UR16 ;  /* 0x0000000c041072a4 */ /* 0x000fd8000f8e0210 */
.L_x_19:
[----:B------:R-:W-:Y:S05]  /*1720*/  BRA.U !UP5, `(.L_x_20) ;  /* 0x000000010d0c7547 */ /* 0x000fea000b800000 */
[----:B------:R-:W-:Y:S01]  /*1730*/  UCGABAR_WAIT ;  /* 0x0000000000007dc7 */ /* 0x000fe20008000000 */
[----:B------:R-:W-:Y:S01]  /*1740*/  CCTL.IVALL ;  /* 0x00000000ff00798f */ /* 0x000fe20002000000 */
[----:B------:R-:W-:Y:S05]  /*1750*/  BRA `(.L_x_21) ;  /* 0x0000000000047947 */ /* 0x000fea0003800000 */
.L_x_20:
[----:B------:R-:W-:Y:S06]  /*1760*/  BAR.SYNC.DEFER_BLOCKING 0x0 ;  /* 0x0000000000007b1d */ /* 0x000fec0000010000 */
.L_x_21:
[----:B------:R-:W-:Y:S05]  /*1770*/  BRA.U UP0, `(.L_x_22) ;  /* 0x0000001500607547 */ /* 0x000fea000b800000 */
[----:B------:R-:W2:Y:S01]  /*1780*/  LDCU UR6, c[0x0][0x38c] ;  /* 0x00007180ff0677ac */ /* 0x000ea20008000800 */
[----:B------:R-:W-:Y:S01]  /*1790*/  PLOP3.LUT P2, PT, PT, PT, UP3, 0x80, 0x8 ;  /* 0x000000000008781c */ /* 0x000fe20003f4f038 */
[----:B------:R-:W-:Y:S01]  /*17a0*/  IMAD.MOV.U32 R12, RZ, RZ, 0x1 ;  /* 0x00000001ff0c7424 */ /* 0x000fe200078e00ff */
[----:B------:R-:W-:Y:S01]  /*17b0*/  ISETP.EQ.OR P3, PT, R0, RZ, P4 ;  /* 0x000000ff0000720c */ /* 0x000fe20002762670 */
[----:B------:R-:W-:Y:S01]  /*17c0*/  UISETP.NE.AND UP1, UPT, UR17, URZ, UPT ;  /* 0x000000ff1100728c */ /* 0x000fe2000bf25270 */
[----:B------:R-:W-:Y:S02]  /*17d0*/  PLOP3.LUT P2, PT, P2, PT, PT, 0x8, 0x80 ;  /* 0x000000000080781c */ /* 0x000fe4000174e170 */
[----:B------:R-:W-:Y:S01]  /*17e0*/  CS2R R10, SRZ ;  /* 0x00000000000a7805 */ /* 0x000fe2000001ff00 */
[----:B------:R-:W-:Y:S01]  /*17f0*/  IMAD.MOV.U32 R9, RZ, RZ, RZ ;  /* 0x000000ffff097224 */ /* 0x000fe200078e00ff */
[----:B------:R-:W3:Y:S01]  /*1800*/  LDCU UR49, c[0x0][0x370] ;  /* 0x00006e00ff3177ac */ /* 0x000ee20008000800 */
[----:B------:R-:W-:Y:S01]  /*1810*/  IMAD.MOV.U32 R8, RZ, RZ, 0x1 ;  /* 0x00000001ff087424 */ /* 0x000fe200078e00ff */
[----:B------:R-:W4:Y:S01]  /*1820*/  LDCU.64 UR46, c[0x0][0x348] ;  /* 0x00006900ff2e77ac */ /* 0x000f220008000a00 */
[----:B------:R-:W1:Y:S01]  /*1830*/  LDCU UR48, c[0x0][0x374] ;  /* 0x00006e80ff3077ac */ /* 0x000e620008000800 */
[----:B--2---:R-:W-:-:S02]  /*1840*/  UIADD3 UR5, UPT, UPT, UR6, 0x7f, URZ ;  /* 0x0000007f06057890 */ /* 0x004fc4000fffe0ff */
[----:B------:R-:W-:Y:S02]  /*1850*/  UIADD3 UR56, UPT, UPT, UR6, 0xfe, URZ ;  /* 0x000000fe06387890 */ /* 0x000fe4000fffe0ff */
[----:B------:R-:W-:Y:S02]  /*1860*/  USHF.R.S32.HI UR4, URZ, 0x1f, UR5 ;  /* 0x0000001fff047899 */ /* 0x000fe40008011405 */
[----:B------:R-:W-:Y:S02]  /*1870*/  USEL UR40, UR40, 0x2, UP1 ;  /* 0x0000000228287887 */ /* 0x000fe40008800000 */
[----:B------:R-:W-:Y:S02]  /*1880*/  ULEA.HI UR4, UR4, UR5, URZ, 0x7 ;  /* 0x0000000504047291 */ /* 0x000fe4000f8f38ff */
[----:B------:R-:W-:Y:S02]  /*1890*/  USHF.L.U32 UR5, UR26, 0x5, URZ ;  /* 0x000000051a057899 */ /* 0x000fe400080006ff */
[----:B------:R-:W-:-:S02]  /*18a0*/  USHF.R.S32.HI UR51, URZ, 0x7, UR4 ;  /* 0x00000007ff337899 */ /* 0x000fc40008011404 */
[----:B------:R-:W-:Y:S02]  /*18b0*/  UIADD3 UR4, UPT, UPT, UR6, -0x1, URZ ;  /* 0xffffffff06047890 */ /* 0x000fe4000fffe0ff */
[----:B------:R-:W-:Y:S02]  /*18c0*/  UISETP.LT.U32.AND UP0, UPT, UR51, 0x4, UPT ;  /* 0x000000043300788c */ /* 0x000fe4000bf01070 */
[----:B------:R-:W-:Y:S02]  /*18d0*/  UISETP.GE.U32.AND UP2, UPT, UR4, -0xff, UPT ;  /* 0xffffff010400788c */ /* 0x000fe4000bf46070 */
[----:B------:R-:W-:Y:S02]  /*18e0*/  USEL UR50, UR51, 0x4, UP0 ;  /* 0x0000000433327887 */ /* 0x000fe40008000000 */
[----:B------:R-:W-:Y:S02]  /*18f0*/  ULOP3.LUT UR53, UR5, 0x20, URZ, 0xe2, !UPT ;  /* 0x0000002005357892 */ /* 0x000fe4000f8ee2ff */
[----:B------:R-:W-:-:S02]  /*1900*/  UIADD3 UR39, UPT, UPT, UR50, -0x1, URZ ;  /* 0xffffffff32277890 */ /* 0x000fc4000fffe0ff */
[----:B------:R-:W-:Y:S01]  /*1910*/  UIADD3 UR54, UPT, UPT, UR51, -UR50, URZ ;  /* 0x8000003233367290 */ /* 0x000fe2000fffe0ff */
[----:B------:R-:W-:Y:S02]  /*1920*/  UMOV UR29, URZ ;  /* 0x000000ff001d7c82 */ /* 0x000fe40008000000 */
[----:B------:R-:W-:-:S04]  /*1930*/  @UP2 UIADD3 UR39, UPT, UPT, UR50, URZ, URZ ;  /* 0x000000ff32272290 */ /* 0x000fc8000fffe0ff */
[----:B-1-34-:R-:W-:-:S12]  /*1940*/  UIADD3 UR39, UPT, UPT, UR39, 0x1, URZ ;  /* 0x0000000127277890 */ /* 0x01afd8000fffe0ff */
.L_x_46:
[----:B------:R-:W-:Y:S01]  /*1950*/  UISETP.NE.AND UP0, UPT, UR52, URZ, UPT ;  /* 0x000000ff3400728c */ /* 0x000fe2000bf05270 */
[----:B------:R-:W1:Y:S08]  /*1960*/  S2UR UR52, SR_CgaCtaId ;  /* 0x00000000003479c3 */ /* 0x000e700000008800 */
[----:B---3--:R-:W-:Y:S05]  /*1970*/  BRA.U UP0, `(.L_x_23) ;  /* 0x0000000100347547 */ /* 0x008fea000b800000 */
[----:B------:R-:W2:Y:S01]  /*1980*/  S2R R0, SR_CgaCtaId ;  /* 0x0000000000007919 */ /* 0x000ea20000008800 */
[----:B------:R-:W-:-:S04]  /*1990*/  MOV R2, 0x400 ;  /* 0x0000040000027802 */ /* 0x000fc80000000f00 */
[----:B--2---:R-:W-:Y:S02]  /*19a0*/  LEA R0, R0, R2, 0x18 ;  /* 0x0000000200007211 */ /* 0x004fe400078ec0ff */
[----:B------:R-:W-:-:S03]  /*19b0*/  SHF.L.U32 R2, R8, 0x1f, RZ ;  /* 0x0000001f08027819 */ /* 0x000fc600000006ff */
[----:B------:R-:W-:-:S04]  /*19c0*/  IMAD R0, R9, 0x8, R0 ;  /* 0x0000000809007824 */ /* 0x000fc800078e0200 */
[----:B------:R-:W2:Y:S02]  /*19d0*/  SYNCS.PHASECHK.TRANS64.TRYWAIT P0, [R0+URZ+0x100], R2 ;  /* 0x00010002000075a7 */ /* 0x000ea400080011ff */
[----:B--2---:R-:W-:Y:S05]  /*19e0*/  @!P0 BRA `(.L_x_24) ;  /* 0x0000007000388947 */ /* 0x004fea0003800000 */
.L_x_142:
[----:B------:R-:W-:Y:S01]  /*19f0*/  VIADD R9, R9, 0x1 ;  /* 0x0000000109097836 */ /* 0x000fe20000000000 */
[----:B------:R2:W-:Y:S04]  /*1a00*/  SYNCS.ARRIVE.TRANS64.A1T0 RZ, [R0+URZ+0xf0], RZ ;  /* 0x0000f0ff00ff79a7 */ /* 0x0005e800081000ff */
[----:B------:R-:W-:-:S04]  /*1a10*/  ISETP.NE.AND P0, PT, R9, 0x2, PT ;  /* 0x000000020900780c */ /* 0x000fc80003f05270 */
[----:B------:R-:W-:Y:S02]  /*1a20*/  SEL R9, R9, RZ, P0 ;  /* 0x000000ff09097207 */ /* 0x000fe40000000000 */
[----:B--2---:R-:W-:-:S04]  /*1a30*/  SEL R0, RZ, 0x1, P0 ;  /* 0x00000001ff007807 */ /* 0x004fc80000000000 */
[----:B------:R-:W-:-:S07]  /*1a40*/  LOP3.LUT R8, R8, R0, RZ, 0x3c, !PT ;  /* 0x0000000008087212 */ /* 0x000fce00078e3cff */
.L_x_23:
[----:B------:R-:W-:Y:S01]  /*1a50*/  UMOV UR21, 0x400 ;  /* 0x0000040000157882 */ /* 0x000fe20000000000 */
[----:B------:R-:W-:Y:S01]  /*1a60*/  SHF.L.U32 R0, R12, 0x1f, RZ ;  /* 0x0000001f0c007819 */ /* 0x000fe200000006ff */
[----:B-1----:R-:W-:Y:S02]  /*1a70*/  ULEA UR21, UR52, UR21, 0x18 ;  /* 0x0000001534157291 */ /* 0x002fe4000f8ec0ff */
[----:B------:R-:W-:Y:S02]  /*1a80*/  UISETP.GE.U32.AND UP0, UPT, UR56, 0xff, UPT ;  /* 0x000000ff3800788c */ /* 0x000fe4000bf06070 */
[----:B------:R-:W-:Y:S02]  /*1a90*/  ULEA UR4, UR29, UR21, 0x3 ;  /* 0x000000151d047291 */ /* 0x000fe4000f8e18ff */
[----:B------:R-:W-:Y:S02]  /*1aa0*/  ULEA UR19, UR20, UR55, 0x1 ;  /* 0x0000003714137291 */ /* 0x000fe4000f8e08ff */
[----:B------:R-:W-:-:S02]  /*1ab0*/  ULEA UR35, UR16, UR53, 0x6 ;  /* 0x0000003510237291 */ /* 0x000fc4000f8e30ff */
[----:B------:R-:W-:Y:S01]  /*1ac0*/  USHF.L.U32 UR19, UR19, 0x6, URZ ;  /* 0x0000000613137899 */ /* 0x000fe200080006ff */
[----:B------:R-:W-:Y:S02]  /*1ad0*/  UMOV UR7, URZ ;  /* 0x000000ff00077c82 */ /* 0x000fe40008000000 */
[----:B------:R1:W2:Y:S01]  /*1ae0*/  SYNCS.PHASECHK.TRANS64.TRYWAIT P1, [UR4+0x20], R0 ;  /* 0x00002000ff0075a7 */ /* 0x0002a20008021104 */
[----:B------:R-:W-:Y:S08]  /*1af0*/  BRA.U !UP0, `(.L_x_25) ;  /* 0x00000005080c7547 */ /* 0x000ff0000b800000 */
[----:B------:R-:W-:Y:S01]  /*1b00*/  UMOV UR13, URZ ;  /* 0x000000ff000d7c82 */ /* 0x000fe20008000000 */
[----:B------:R-:W-:-:S05]  /*1b10*/  UMOV UR5, UR29 ;  /* 0x0000001d00057c82 */ /* 0x000fca0008000000 */
.L_x_33:
[----:B------:R-:W-:Y:S01]  /*1b20*/  ULEA UR33, UR5, UR21, 0x3 ;  /* 0x0000001505217291 */ /* 0x000fe2000f8e18ff */
[----:B--2---:R-:W-:Y:S01]  /*1b30*/  @!P4 MOV R2, 0xc000 ;  /* 0x0000c0000002c802 */ /* 0x004fe20000000f00 */
[----:B--23--:R-:W-:Y:S10]  /*1b40*/  @P1 BRA `(.L_x_26) ;  /* 0x00000000000c1947 */ /* 0x00cff40003800000 */
[----:B------:R-:W-:-:S04]  /*1b50*/  SHF.L.U32 R3, R12, 0x1f, RZ ;  /* 0x0000001f0c037819 */ /* 0x000fc800000006ff */
[----:B------:R-:W2:Y:S02]  /*1b60*/  SYNCS.PHASECHK.TRANS64.TRYWAIT P0, [UR33+0x20], R3 ;  /* 0x00002003ff0075a7 */ /* 0x000ea40008001121 */
[----:B--2---:R-:W-:Y:S05]  /*1b70*/  @!P0 BRA `(.L_x_27) ;  /* 0x0000006c00e88947 */ /* 0x004fea0003800000 */
.L_x_26:
[----:B------:R2:W-:Y:S01]  /*1b80*/  @!P4 SYNCS.ARRIVE.TRANS64 RZ, [UR33], R2 ;  /* 0x00000002ffffc9a7 */ /* 0x0005e20008000021 */
[----:B------:R-:W-:-:S04]  /*1b90*/  ULOP3.LUT UR4, UR40, 0x2, URZ, 0xfc, !UPT ;  /* 0x0000000228047892 */ /* 0x000fc8000f8efcff */
[----:B------:R-:W-:-:S09]  /*1ba0*/  UISETP.NE.AND UP0, UPT, UR4, 0x2, UPT ;  /* 0x000000020400788c */ /* 0x000fd2000bf05270 */
[----:B------:R-:W-:Y:S05]  /*1bb0*/  BRA.U UP0, `(.L_x_28) ;  /* 0x0000000100047547 */ /* 0x000fea000b800000 */
[----:B------:R-:W-:Y:S05]  /*1bc0*/  BPT.TRAP 0x1 ;  /* 0x000000040000795c */ /* 0x000fea0000300000 */
.L_x_28:
[----:B------:R-:W-:Y:S04]  /*1bd0*/  BSSY.RECONVERGENT B0, `(.L_x_29) ;  /* 0x0000003000007945 */ /* 0x000fe80003800200 */
[----:B------:R-:W-:Y:S05]  /*1be0*/  @P3 BRA `(.L_x_30) ;  /* 0x0000000000043947 */ /* 0x000fea0003800000 */
[----:B------:R-:W-:Y:S05]  /*1bf0*/  BPT.TRAP 0x1 ;  /* 0x000000040000795c */ /* 0x000fea0000300000 */
.L_x_30:
[----:B------:R-:W-:Y:S05]  /*1c00*/  BSYNC.RECONVERGENT B0 ;  /* 0x0000000000007941 */ /* 0x000fea0003800200 */
.L_x_29:
[----:B------:R-:W-:Y:S01]  /*1c10*/  UIADD3 UR4, UPT, UPT, UR5, 0x1, URZ ;  /* 0x0000000105047890 */ /* 0x000fe2000fffe0ff */
[----:B------:R-:W-:Y:S01]  /*1c20*/  BSSY.RECONVERGENT B0, `(.L_x_31) ;  /* 0x000002b000007945 */ /* 0x000fe20003800200 */
[----:B------:R-:W-:Y:S02]  /*1c30*/  ELECT P0, URZ, PT ;  /* 0x0000000000ff782f */ /* 0x000fe40003800000 */
[----:B------:R-:W-:-:S04]  /*1c40*/  UISETP.NE.AND UP0, UPT, UR4, 0x4, UPT ;  /* 0x000000040400788c */ /* 0x000fc8000bf05270 */
[----:B------:R-:W-:Y:S02]  /*1c50*/  USEL UR6, URZ, 0x1, UP0 ;  /* 0x00000001ff067887 */ /* 0x000fe40008000000 */
[----:B------:R-:W-:-:S04]  /*1c60*/  USEL UR29, UR4, URZ, UP0 ;  /* 0x000000ff041d7287 */ /* 0x000fc80008000000 */
[----:B------:R-:W-:Y:S01]  /*1c70*/  ULEA UR4, UR29, UR21, 0x3 ;  /* 0x000000151d047291 */ /* 0x000fe2000f8e18ff */
[----:B------:R-:W-:-:S04]  /*1c80*/  LOP3.LUT R12, R12, UR6, RZ, 0x3c, !PT ;  /* 0x000000060c0c7c12 */ /* 0x000fc8000f8e3cff */
[----:B-1----:R-:W-:-:S04]  /*1c90*/  SHF.L.U32 R0, R12, 0x1f, RZ ;  /* 0x0000001f0c007819 */ /* 0x002fc800000006ff */
[----:B------:R1:W3:Y:S01]  /*1ca0*/  SYNCS.PHASECHK.TRANS64.TRYWAIT P1, [UR4+0x20], R0 ;  /* 0x00002000ff0075a7 */ /* 0x0002e20008021104 */
[----:B------:R-:W-:Y:S05]  /*1cb0*/  @!P0 BRA `(.L_x_32) ;  /* 0x0000000000848947 */ /* 0x000fea0003800000 */
[----:B------:R-:W-:Y:S02]  /*1cc0*/  ULEA UR24, UR5, UR38, 0xd ;  /* 0x0000002605187291 */ /* 0x000fe4000f8e68ff */
[----:B------:R-:W-:Y:S02]  /*1cd0*/  ULEA UR8, UR5, UR37, 0xe ;  /* 0x0000002505087291 */ /* 0x000fe4000f8e70ff */
[----:B------:R-:W-:Y:S02]  /*1ce0*/  UIADD3 UR6, UP1, UPT, UR46, 0x80, URZ ;  /* 0x000000802e067890 */ /* 0x000fe4000ff3e0ff */
[----:B------:R-:W-:Y:S02]  /*1cf0*/  ULEA UR24, UR24, UR21, 0x1 ;  /* 0x0000001518187291 */ /* 0x000fe4000f8e08ff */
[----:B------:R-:W-:Y:S02]  /*1d00*/  USHF.L.U32 UR34, UR13, 0x7, URZ ;  /* 0x000000070d227899 */ /* 0x000fe400080006ff */
[----:B------:R-:W-:-:S02]  /*1d10*/  UIADD3 UR14, UP0, UPT, UR46, 0x180, URZ ;  /* 0x000001802e0e7890 */ /* 0x000fc4000ff1e0ff */
[----:B------:R-:W-:Y:S02]  /*1d20*/  ULEA UR8, UR8, UR21, 0x1 ;  /* 0x0000001508087291 */ /* 0x000fe4000f8e08ff */
[----:B------:R-:W-:Y:S02]  /*1d30*/  UIADD3.X UR7, UPT, UPT, URZ, UR47, URZ, UP1, !UPT ;  /* 0x0000002fff077290 */ /* 0x000fe40008ffe4ff */
[----:B------:R-:W-:Y:S02]  /*1d40*/  UIADD3 UR32, UPT, UPT, UR24, 0x4400, URZ ;  /* 0x0000440018207890 */ /* 0x000fe4000fffe0ff */
[----:B------:R-:W-:Y:S02]  /*1d50*/  UPRMT UR4, URZ, 0x5410, UR31 ;  /* 0x00005410ff047896 */ /* 0x000fe4000800001f */
[----:B------:R-:W-:Y:S02]  /*1d60*/  UIADD3 UR26, UPT, UPT, UR34, 0x40, URZ ;  /* 0x00000040221a7890 */ /* 0x000fe4000fffe0ff */
[----:B------:R-:W-:-:S02]  /*1d70*/  UIADD3 UR24, UPT, UPT, UR24, 0x6400, URZ ;  /* 0x0000640018187890 */ /* 0x000fc4000fffe0ff */
[----:B------:R-:W-:Y:S02]  /*1d80*/  UIADD3.X UR15, UPT, UPT, URZ, UR47, URZ, UP0, !UPT ;  /* 0x0000002fff0f7290 */ /* 0x000fe400087fe4ff */
[----:B------:R-:W-:Y:S02]  /*1d90*/  UIADD3 UR16, UPT, UPT, UR8, 0x14400, URZ ;  /* 0x0001440008107890 */ /* 0x000fe4000fffe0ff */
[----:B------:R-:W-:Y:S02]  /*1da0*/  UPRMT UR22, URZ, 0x5410, UR30 ;  /* 0x00005410ff167896 */ /* 0x000fe4000800001e */
[----:B------:R-:W-:Y:S01]  /*1db0*/  UIADD3 UR8, UPT, UPT, UR8, 0x18400, URZ ;  /* 0x0001840008087890 */ /* 0x000fe2000fffe0ff */
[----:B------:R-:W-:Y:S01]  /*1dc0*/  UMOV UR44, 0x0 ;  /* 0x00000000002c7882 */ /* 0x000fe20000000000 */
[----:B------:R-:W-:Y:S01]  /*1dd0*/  UMOV UR45, 0x10000000 ;  /* 0x10000000002d7882 */ /* 0x000fe20000000000 */
[----:B------:R-:W-:Y:S01]  /*1de0*/  UMOV UR25, UR33 ;  /* 0x0000002100197c82 */ /* 0x000fe20008000000 */
[----:B------:R-:W-:Y:S01]  /*1df0*/  UMOV UR27, UR35 ;  /* 0x00000023001b7c82 */ /* 0x000fe20008000000 */
[----:B------:R-:W-:Y:S01]  /*1e00*/  UMOV UR28, UR36 ;  /* 0x00000024001c7c82 */ /* 0x000fe20008000000 */
[----:B------:R-:W-:Y:S01]  /*1e10*/  UMOV UR17, UR33 ;  /* 0x0000002100117c82 */ /* 0x000fe20008000000 */
[----:B------:R-:W-:Y:S01]  /*1e20*/  UMOV UR20, UR36 ;  /* 0x0000002400147c82 */ /* 0x000fe20008000000 */
[----:B------:R-:W-:Y:S01]  /*1e30*/  UMOV UR18, UR34 ;  /* 0x0000002200127c82 */ /* 0x000fe20008000000 */
[----:B------:R4:W-:Y:S01]  /*1e40*/  UTMALDG.3D.MULTICAST [UR32], [UR6], UR4, desc[UR44] ;  /* 0x00002c20060073b4 */ /* 0x0009e20008011804 */
[----:B------:R-:W-:Y:S01]  /*1e50*/  UMOV UR9, UR33 ;  /* 0x0000002100097c82 */ /* 0x000fe20008000000 */
[----:B------:R-:W-:Y:S01]  /*1e60*/  UMOV UR11, UR19 ;  /* 0x00000013000b7c82 */ /* 0x000fe20008000000 */
[----:B------:R-:W-:Y:S01]  /*1e70*/  UMOV UR12, UR36 ;  /* 0x00000024000c7c82 */ /* 0x000fe20008000000 */
[----:B------:R-:W-:Y:S01]  /*1e80*/  UMOV UR10, UR26 ;  /* 0x0000001a000a7c82 */ /* 0x000fe20008000000 */
[----:B------:R4:W-:Y:S01]  /*1e90*/  UTMALDG.3D.MULTICAST [UR24], [UR6], UR4, desc[UR44] ;  /* 0x00002c18060073b4 */ /* 0x0009e20008011804 */
[----:B------:R4:W-:Y:S01]  /*1ea0*/  UTMALDG.3D.MULTICAST [UR16], [UR14], UR22, desc[UR44] ;  /* 0x00002c100e0073b4 */ /* 0x0009e20008011816 */
[----:B------:R4:W-:Y:S02]  /*1eb0*/  UTMALDG.3D.MULTICAST [UR8], [UR14], UR22, desc[UR44] ;  /* 0x00002c080e0073b4 */ /* 0x0009e40008011816 */
[----:B----4-:R-:W-:Y:S01]  /*1ec0*/  NOP ;  /* 0x0000000000007918 */ /* 0x010fe20000000000 */
.L_x_32:
[----:B------:R-:W-:Y:S05]  /*1ed0*/  BSYNC.RECONVERGENT B0 ;  /* 0x0000000000007941 */ /* 0x000fea0003800200 */
.L_x_31:
[----:B------:R-:W-:Y:S01]  /*1ee0*/  UIADD3 UR13, UPT, UPT, UR13, 0x1, URZ ;  /* 0x000000010d0d7890 */ /* 0x000fe2000fffe0ff */
[----:B------:R-:W-:Y:S01]  /*1ef0*/  UMOV UR5, UR29 ;  /* 0x0000001d00057c82 */ /* 0x000fe20008000000 */
[----:B------:R-:W-:Y:S02]  /*1f00*/  UMOV UR7, UR39 ;  /* 0x0000002700077c82 */ /* 0x000fe40008000000 */
[----:B------:R-:W-:-:S09]  /*1f10*/  UISETP.NE.AND UP0, UPT, UR13, UR39, UPT ;  /* 0x000000270d00728c */ /* 0x000fd2000bf05270 */
[----:B------:R-:W-:Y:S05]  /*1f20*/  BRA.U UP0, `(.L_x_33) ;  /* 0xfffffff900fc7547 */ /* 0x000fea000b83ffff */
.L_x_25:
[----:B------:R-:W-:Y:S01]  /*1f30*/  ULEA UR4, UR29, UR21, 0x3 ;  /* 0x000000151d047291 */ /* 0x000fe2000f8e18ff */
[----:B-1----:R-:W-:Y:S01]  /*1f40*/  SHF.L.U32 R0, R12, 0x1f, RZ ;  /* 0x0000001f0c007819 */ /* 0x002fe200000006ff */
[----:B------:R-:W-:Y:S01]  /*1f50*/  @!P2 SYNCS.ARRIVE.TRANS64.A1T0 RZ, [UR21+0x88], RZ ;  /* 0x000088ffffffa9a7 */ /* 0x000fe20008100015 */
[----:B------:R-:W-:-:S06]  /*1f60*/  UISETP.GT.AND UP0, UPT, UR51, UR50, UPT ;  /* 0x000000323300728c */ /* 0x000fcc000bf04270 */
[----:B--23--:R1:W2:Y:S03]  /*1f70*/  SYNCS.PHASECHK.TRANS64.TRYWAIT P1, [UR4+0x20], R0 ;  /* 0x00002000ff0075a7 */ /* 0x00c2a60008021104 */
[----:B------:R-:W-:Y:S05]  /*1f80*/  BRA.U !UP0, `(.L_x_34) ;  /* 0x0000000508087547 */ /* 0x000fea000b800000 */
[----:B------:R-:W-:Y:S01]  /*1f90*/  UIADD3 UR13, UPT, UPT, UR54, UR7, URZ ;  /* 0x00000007360d7290 */ /* 0x000fe2000fffe0ff */
[----:B------:R-:W-:-:S11]  /*1fa0*/  UMOV UR5, UR29 ;  /* 0x0000001d00057c82 */ /* 0x000fd60008000000 */
.L_x_42:
[----:B------:R-:W-:Y:S01]  /*1fb0*/  ULEA UR33, UR5, UR21, 0x3 ;  /* 0x0000001505217291 */ /* 0x000fe2000f8e18ff */
[----:B--2---:R-:W-:Y:S01]  /*1fc0*/  @!P4 MOV R2, 0xc000 ;  /* 0x0000c0000002c802 */ /* 0x004fe20000000f00 */
[----:B--23--:R-:W-:Y:S10]  /*1fd0*/  @P1 BRA `(.L_x_35) ;  /* 0x00000000000c1947 */ /* 0x00cff40003800000 */
[----:B------:R-:W-:-:S04]  /*1fe0*/  SHF.L.U32 R3, R12, 0x1f, RZ ;  /* 0x0000001f0c037819 */ /* 0x000fc800000006ff */
[----:B------:R-:W2:Y:S02]  /*1ff0*/  SYNCS.PHASECHK.TRANS64.TRYWAIT P0, [UR33+0x20], R3 ;  /* 0x00002003ff0075a7 */ /* 0x000ea40008001121 */
[----:B--2---:R-:W-:Y:S05]  /*2000*/  @!P0 BRA `(.L_x_36) ;  /* 0x0000006800dc8947 */ /* 0x004fea0003800000 */
.L_x_35:
[----:B------:R2:W-:Y:S01]  /*2010*/  @!P4 SYNCS.ARRIVE.TRANS64 RZ, [UR33], R2 ;  /* 0x00000002ffffc9a7 */ /* 0x0005e20008000021 */
[----:B------:R-:W-:-:S04]  /*2020*/  ULOP3.LUT UR4, UR40, 0x2, URZ, 0xfc, !UPT ;  /* 0x0000000228047892 */ /* 0x000fc8000f8efcff */
[----:B------:R-:W-:-:S09]  /*2030*/  UISETP.NE.AND UP0, UPT, UR4, 0x2, UPT ;  /* 0x000000020400788c */ /* 0x000fd2000bf05270 */
[----:B------:R-:W-:Y:S05]  /*2040*/  BRA.U UP0, `(.L_x_37) ;  /* 0x0000000100047547 */ /* 0x000fea000b800000 */
[----:B------:R-:W-:Y:S05]  /*2050*/  BPT.TRAP 0x1 ;  /* 0x000000040000795c */ /* 0x000fea0000300000 */
.L_x_37:
[----:B------:R-:W-:Y:S04]  /*2060*/  BSSY.RECONVERGENT B0, `(.L_x_38) ;  /* 0x0000003000007945 */ /* 0x000fe80003800200 */
[----:B------:R-:W-:Y:S05]  /*2070*/  @P3 BRA `(.L_x_39) ;  /* 0x0000000000043947 */ /* 0x000fea0003800000 */
[----:B------:R-:W-:Y:S05]  /*2080*/  BPT.TRAP 0x1 ;  /* 0x000000040000795c */ /* 0x000fea0000300000 */
.L_x_39:
[----:B------:R-:W-:Y:S05]  /*2090*/  BSYNC.RECONVERGENT B0 ;  /* 0x0000000000007941 */ /* 0x000fea0003800200 */
.L_x_38:
        /* <DEDUP_REMOVED lines=44> */
.L_x_41:
[----:B------:R-:W-:Y:S05]  /*2360*/  BSYNC.RECONVERGENT B0 ;  /* 0x0000000000007941 */ /* 0x000fea0003800200 */
.L_x_40:
[----:B------:R-:W-:Y:S01]  /*2370*/  UIADD3 UR7, UPT, UPT, UR7, 0x1, URZ ;  /* 0x0000000107077890 */ /* 0x000fe2000fffe0ff */
[----:B------:R-:W-:-:S03]  /*2380*/  UMOV UR5, UR29 ;  /* 0x0000001d00057c82 */ /* 0x000fc60008000000 */
[----:B------:R-:W-:-:S09]  /*2390*/  UISETP.NE.AND UP0, UPT, UR7, UR13, UPT ;  /* 0x0000000d0700728c */ /* 0x000fd2000bf05270 */
[----:B------:R-:W-:Y:S05]  /*23a0*/  BRA.U UP0, `(.L_x_42) ;  /* 0xfffffffd00007547 */ /* 0x000fea000b83ffff */
.L_x_34:
[C---:B------:R-:W-:Y:S01]  /*23b0*/  LEA R3, R11.reuse, UR21, 0x3 ;  /* 0x000000150b037c11 */ /* 0x040fe2000f8e18ff */
[----:B------:R-:W-:Y:S01]  /*23c0*/  NOP ;  /* 0x0000000000007918 */ /* 0x000fe20000000000 */
[----:B-1----:R-:W-:Y:S02]  /*23d0*/  SHF.L.U32 R0, R10, 0x1f, RZ ;  /* 0x0000001f0a007819 */ /* 0x002fe400000006ff */
[----:B------:R-:W-:Y:S02]  /*23e0*/  LEA R4, R11, UR21, 0x4 ;  /* 0x000000150b047c11 */ /* 0x000fe4000f8e20ff */
[----:B------:R-:W1:Y:S02]  /*23f0*/  SYNCS.PHASECHK.TRANS64.TRYWAIT P0, [R3+URZ+0x90], R0 ;  /* 0x00009000030075a7 */ /* 0x000e6400080011ff */
[----:B-1----:R-:W-:Y:S05]  /*2400*/  @!P0 BRA `(.L_x_43) ;  /* 0x0000006400f48947 */ /* 0x002fea0003800000 */
.L_x_145:
[----:B------:R-:W4:Y:S01]  /*2410*/  LDS.128 R4, [R4+0x120] ;  /* 0x0001200004047984 */ /* 0x000f220000000c00 */
[----:B------:R-:W-:Y:S01]  /*2420*/  UISETP.GE.AND UP0, UPT, UR42, 0x1, UPT ;  /* 0x000000012a00788c */ /* 0x000fe2000bf06270 */
[----:B------:R-:W-:Y:S01]  /*2430*/  @!PT LDS RZ, [RZ] ;  /* 0x00000000fffff984 */ /* 0x000fe20000000800 */
[----:B------:R-:W-:Y:S01]  /*2440*/  @!PT LDS RZ, [RZ] ;  /* 0x00000000fffff984 */ /* 0x000fe20000000800 */
[----:B------:R-:W-:Y:S01]  /*2450*/  @!PT LDS RZ, [RZ] ;  /* 0x00000000fffff984 */ /* 0x000fe20000000800 */
[----:B------:R-:W-:Y:S01]  /*2460*/  @!PT LDS RZ, [RZ] ;  /* 0x00000000fffff984 */ /* 0x000fe20000000800 */
[----:B------:R1:W-:Y:S06]  /*2470*/  MEMBAR.ALL.CTA ;  /* 0x0000000000007992 */ /* 0x0003ec0000008000 */
[----:B-1----:R-:W1:Y:S01]  /*2480*/  FENCE.VIEW.ASYNC.S ;  /* 0x00000000000073c6 */ /* 0x002e620000000000 */
[----:B----4-:R-:W-:-:S13]  /*2490*/  LOP3.LUT P0, RZ, R6, 0x1, RZ, 0xc0, !PT ;  /* 0x0000000106ff7812 */ /* 0x010fda000780c0ff */
[----:B-1----:R-:W-:Y:S01]  /*24a0*/  VOTEU.ANY UP1, P0 ;  /* 0x0000000000ff7886 */ /* 0x002fe20000020100 */
[----:B------:R-:W-:-:S13]  /*24b0*/  PLOP3.LUT P0, PT, PT, PT, UP1, 0x80, 0x8 ;  /* 0x000000000008781c */ /* 0x000fda0003f0f018 */
[----:B------:R-:W-:Y:S02]  /*24c0*/  @P0 LOP3.LUT R0, R5, 0xffff, RZ, 0xc0, !PT ;  /* 0x0000ffff05000812 */ /* 0x000fe400078ec0ff */
[----:B--2---:R-:W-:Y:S02]  /*24d0*/  @P0 MOV R2, R4 ;  /* 0x0000000400020202 */ /* 0x004fe40000000f00 */
[----:B------:R-:W-:Y:S01]  /*24e0*/  @P0 R2UR UR5, R0 ;  /* 0x00000000000502ca */ /* 0x000fe200000e0000 */
[----:B------:R-:W-:Y:S01]  /*24f0*/  VIADD R0, R3, 0xa0 ;  /* 0x000000a003007836 */ /* 0x000fe20000000000 */
[----:B------:R-:W-:Y:S02]  /*2500*/  @P0 SHF.R.U32.HI R4, RZ, 0x10, R5 ;  /* 0x00000010ff040819 */ /* 0x000fe40000011605 */
[----:B------:R-:W-:Y:S02]  /*2510*/  @P0 R2UR UR6, R2 ;  /* 0x00000000020602ca */ /* 0x000fe400000e0000 */
[----:B------:R-:W-:-:S02]  /*2520*/  PRMT R0, RZ, 0x654, R0 ;  /* 0x00000654ff007816 */ /* 0x000fc40000000000 */
[----:B------:R-:W-:Y:S02]  /*2530*/  @P0 R2UR UR4, R4 ;  /* 0x00000000040402ca */ /* 0x000fe400000e0000 */
[----:B------:R1:W-:Y:S03]  /*2540*/  SYNCS.ARRIVE.TRANS64.RED.A1T0 RZ, [R0+URZ], RZ ;  /* 0x000000ff00ff79a7 */ /* 0x0003e600081004ff */
[----:B------:R-:W-:-:S04]  /*2550*/  @UP1 UMOV UR41, UR5 ;  /* 0x0000000500291c82 */ /* 0x000fc80008000000 */
[----:B------:R-:W-:-:S04]  /*2560*/  @UP1 UMOV UR43, UR6 ;  /* 0x00000006002b1c82 */ /* 0x000fc80008000000 */
[----:B------:R-:W-:Y:S01]  /*2570*/  @UP1 UMOV UR36, UR4 ;  /* 0x0000000400241c82 */ /* 0x000fe20008000000 */
[----:B------:R-:W-:Y:S05]  /*2580*/  BRA.U !UP0, `(.L_x_44) ;  /* 0x0000000108d47547 */ /* 0x000fea000b800000 */
[----:B------:R-:W2:Y:S01]  /*2590*/  LDCU.128 UR12, c[0x0][0xb10] ;  /* 0x00016200ff0c77ac */ /* 0x000ea20008000c00 */
[----:B------:R-:W4:Y:S01]  /*25a0*/  LDCU UR22, c[0x0][0xb20] ;  /* 0x00016400ff1677ac */ /* 0x000f220008000800 */
[----:B------:R-:W3:Y:S01]  /*25b0*/  LDCU UR20, c[0x0][0xb0c] ;  /* 0x00016180ff1477ac */ /* 0x000ee20008000800 */
[----:B------:R-:W1:Y:S01]  /*25c0*/  LDCU.64 UR8, c[0x0][0xb28] ;  /* 0x00016500ff0877ac */ /* 0x000e620008000a00 */
[----:B------:R-:W-:Y:S02]  /*25d0*/  UISETP.NE.AND UP3, UPT, UR42, 0x1, UPT ;  /* 0x000000012a00788c */ /* 0x000fe4000bf65270 */
[----:B--2---:R-:W-:Y:S02]  /*25e0*/  UIMAD.WIDE.U32 UR6, UR48, UR15, URZ ;  /* 0x0000000f300672a5 */ /* 0x004fe4000f8e00ff */
[----:B------:R-:W-:Y:S02]  /*25f0*/  UIMAD.WIDE.U32 UR4, UR49, UR12, URZ ;  /* 0x0000000c310472a5 */ /* 0x000fe4000f8e00ff */
[----:B------:R-:W-:-:S02]  /*2600*/  UISETP.NE.AND UP0, UPT, UR14, 0x1, UPT ;  /* 0x000000010e00788c */ /* 0x000fc4000bf05270 */
[----:B------:R-:W-:Y:S01]  /*2610*/  UIMAD.WIDE.U32 UR18, UR41, UR15, URZ ;  /* 0x0000000f291272a5 */ /* 0x000fe2000f8e00ff */
[----:B------:R-:W-:Y:S02]  /*2620*/  UMOV UR6, UR7 ;  /* 0x0000000700067c82 */ /* 0x000fe40008000000 */
[----:B------:R-:W-:Y:S01]  /*2630*/  UMOV UR4, UR5 ;  /* 0x0000000500047c82 */ /* 0x000fe20008000000 */
[----:B----4-:R-:W-:Y:S02]  /*2640*/  USHF.R.U32.HI UR6, URZ, UR22, UR6 ;  /* 0x00000016ff067299 */ /* 0x010fe40008011606 */
[----:B---3--:R-:W-:Y:S02]  /*2650*/  UISETP.NE.AND UP2, UPT, UR20, 0x1, UPT ;  /* 0x000000011400788c */ /* 0x008fe4000bf45270 */
[----:B------:R-:W-:Y:S02]  /*2660*/  USHF.R.U32.HI UR4, URZ, UR13, UR4 ;  /* 0x0000000dff047299 */ /* 0x000fe40008011604 */
[----:B------:R-:W-:-:S02]  /*2670*/  USEL UR5, UR48, UR6, !UP0 ;  /* 0x0000000630057287 */ /* 0x000fc4000c000000 */
[----:B------:R-:W-:Y:S02]  /*2680*/  USEL UR6, UR49, UR4, !UP2 ;  /* 0x0000000431067287 */ /* 0x000fe4000d000000 */
[----:B-1----:R-:W-:Y:S01]  /*2690*/  UIMAD.WIDE.U32 UR10, UR5, UR8, URZ ;  /* 0x00000008050a72a5 */ /* 0x002fe2000f8e00ff */
[----:B------:R-:W-:Y:S01]  /*26a0*/  UMOV UR4, UR19 ;  /* 0x0000001300047c82 */ /* 0x000fe20008000000 */
[----:B------:R-:W-:Y:S02]  /*26b0*/  UIMAD.WIDE.U32 UR16, UR43, UR12, URZ ;  /* 0x0000000c2b1072a5 */ /* 0x000fe4000f8e00ff */
[----:B------:R-:W-:-:S03]  /*26c0*/  UIMAD.WIDE.U32 UR18, UR6, UR8, URZ ;  /* 0x00000008061272a5 */ /* 0x000fc6000f8e00ff */
[----:B------:R-:W-:Y:S01]  /*26d0*/  UMOV UR10, UR11 ;  /* 0x0000000b000a7c82 */ /* 0x000fe20008000000 */
[----:B------:R-:W-:Y:S02]  /*26e0*/  USHF.R.U32.HI UR4, URZ, UR22, UR4 ;  /* 0x00000016ff047299 */ /* 0x000fe40008011604 */
[----:B------:R-:W-:Y:S01]  /*26f0*/  @UP3 USHF.R.U32.HI UR5, URZ, UR9, UR10 ;  /* 0x00000009ff053299 */ /* 0x000fe2000801160a */
[----:B------:R-:W-:Y:S01]  /*2700*/  UMOV UR16, UR17 ;  /* 0x0000001100107c82 */ /* 0x000fe20008000000 */
[----:B------:R-:W-:Y:S01]  /*2710*/  UMOV UR18, UR19 ;  /* 0x0000001300127c82 */ /* 0x000fe20008000000 */
[----:B------:R-:W-:Y:S02]  /*2720*/  USHF.R.U32.HI UR13, URZ, UR13, UR16 ;  /* 0x0000000dff0d7299 */ /* 0x000fe40008011610 */
[----:B------:R-:W-:Y:S02]  /*2730*/  USEL UR4, UR41, UR4, !UP0 ;  /* 0x0000000429047287 */ /* 0x000fe4000c000000 */
[----:B------:R-:W-:-:S02]  /*2740*/  @UP3 USHF.R.U32.HI UR6, URZ, UR9, UR18 ;  /* 0x00000009ff063299 */ /* 0x000fc40008011612 */
[----:B------:R-:W-:Y:S02]  /*2750*/  UIMAD UR7, UR42, UR5, URZ ;  /* 0x000000052a0772a4 */ /* 0x000fe4000f8e02ff */
[----:B------:R-:W-:Y:S02]  /*2760*/  USEL UR5, UR43, UR13, !UP2 ;  /* 0x0000000d2b057287 */ /* 0x000fe4000d000000 */
[----:B------:R-:W-:Y:S02]  /*2770*/  UIMAD UR10, UR42, UR6, URZ ;  /* 0x000000062a0a72a4 */ /* 0x000fe4000f8e02ff */
[----:B------:R-:W-:Y:S02]  /*2780*/  UISETP.GE.AND UP0, UPT, UR4, UR7, UPT ;  /* 0x000000070400728c */ /* 0x000fe4000bf06270 */
[----:B------:R-:W-:Y:S02]  /*2790*/  UIMAD.WIDE.U32 UR12, UR4, UR8, URZ ;  /* 0x00000008040c72a5 */ /* 0x000fe4000f8e00ff */
[----:B------:R-:W-:-:S02]  /*27a0*/  UISETP.GE.OR UP0, UPT, UR5, UR10, UP0 ;  /* 0x0000000a0500728c */ /* 0x000fc40008706670 */
        /* <DEDUP_REMOVED lines=19> */
.L_x_44:
[----:B------:R-:W2:Y:S02]  /*28e0*/  LDCU UR4, c[0x0][0xb30] ;  /* 0x00016600ff0477ac */ /* 0x000ea40008000800 */
[----:B--2---:R-:W-:-:S09]  /*28f0*/  UISETP.NE.AND UP0, UPT, UR4, 0x1, UPT ;  /* 0x000000010400788c */ /* 0x004fd2000bf05270 */
[----:B------:R-:W-:Y:S05]  /*2900*/  BRA.U UP0, `(.L_x_45) ;  /* 0x0000000100447547 */ /* 0x000fea000b800000 */
[----:B------:R-:W2:Y:S01]  /*2910*/  LDCU.128 UR8, c[0x0][0xb10] ;  /* 0x00016200ff0877ac */ /* 0x000ea20008000c00 */
[----:B------:R-:W4:Y:S01]  /*2920*/  LDCU UR12, c[0x0][0xb0c] ;  /* 0x00016180ff0c77ac */ /* 0x000f220008000800 */
[----:B------:R-:W1:Y:S01]  /*2930*/  LDCU UR13, c[0x0][0xb20] ;  /* 0x00016400ff0d77ac */ /* 0x000e620008000800 */
[----:B--2---:R-:W-:Y:S02]  /*2940*/  UIMAD.WIDE.U32 UR6, UR43, UR8, URZ ;  /* 0x000000082b0672a5 */ /* 0x004fe4000f8e00ff */
[----:B------:R-:W-:Y:S02]  /*2950*/  UIMAD.WIDE.U32 UR4, UR41, UR11, URZ ;  /* 0x0000000b290472a5 */ /* 0x000fe4000f8e00ff */
[----:B----4-:R-:W-:Y:S02]  /*2960*/  UISETP.NE.AND UP2, UPT, UR12, 0x1, UPT ;  /* 0x000000010c00788c */ /* 0x010fe4000bf45270 */
[----:B------:R-:W-:Y:S01]  /*2970*/  UISETP.NE.AND UP0, UPT, UR10, 0x1, UPT ;  /* 0x000000010a00788c */ /* 0x000fe2000bf05270 */
[----:B------:R-:W-:-:S02]  /*2980*/  UMOV UR6, UR7 ;  /* 0x0000000700067c82 */ /* 0x000fc40008000000 */
[----:B------:R-:W-:Y:S01]  /*2990*/  UMOV UR4, UR5 ;  /* 0x0000000500047c82 */ /* 0x000fe20008000000 */
[----:B------:R-:W-:Y:S02]  /*29a0*/  USHF.R.U32.HI UR9, URZ, UR9, UR6 ;  /* 0x00000009ff097299 */ /* 0x000fe40008011606 */
[----:B-1----:R-:W-:Y:S02]  /*29b0*/  USHF.R.U32.HI UR4, URZ, UR13, UR4 ;  /* 0x0000000dff047299 */ /* 0x002fe40008011604 */
[----:B------:R-:W-:Y:S02]  /*29c0*/  USEL UR5, UR43, UR9, !UP2 ;  /* 0x000000092b057287 */ /* 0x000fe4000d000000 */
[----:B------:R-:W-:-:S04]  /*29d0*/  USEL UR4, UR41, UR4, !UP0 ;  /* 0x0000000429047287 */ /* 0x000fc8000c000000 */
[----:B------:R-:W-:Y:S02]  /*29e0*/  UIADD3 UR6, UPT, UPT, UR5, -UR4, URZ ;  /* 0x8000000405067290 */ /* 0x000fe4000fffe0ff */
[----:B------:R-:W-:Y:S02]  /*29f0*/  UIADD3 UR4, UPT, UPT, -UR5, UR4, URZ ;  /* 0x0000000405047290 */ /* 0x000fe4000fffe1ff */
[----:B------:R-:W-:Y:S02]  /*2a00*/  UIMAD UR41, UR6, UR10, UR41 ;  /* 0x0000000a062972a4 */ /* 0x000fe4000f8e0229 */
[----:B------:R-:W-:-:S12]  /*2a10*/  UIMAD UR43, UR4, UR12, UR43 ;  /* 0x0000000c042b72a4 */ /* 0x000fd8000f8e022b */
.L_x_45:
[----:B------:R-:W-:Y:S01]  /*2a20*/  VIADD R11, R11, 0x1 ;  /* 0x000000010b0b7836 */ /* 0x000fe20000000000 */
[----:B------:R-:W-:Y:S01]  /*2a30*/  R2UR UR4, R47 ;  /* 0x000000002f0472ca */ /* 0x000fe200000e0000 */
[----:B------:R-:W-:Y:S01]  /*2a40*/  UIADD3 UR16, UPT, UPT, UR43, UR63, URZ ;  /* 0x0000003f2b107290 */ /* 0x000fe2000fffe0ff */
[----:B------:R-:W-:Y:S02]  /*2a50*/  PLOP3.LUT P2, PT, PT, PT, PT, 0x80, 0x8 ;  /* 0x000000000008781c */ /* 0x000fe40003f4f070 */
[----:B------:R-:W-:-:S04]  /*2a60*/  ISETP.NE.AND P0, PT, R11, 0x2, PT ;  /* 0x000000020b00780c */ /* 0x000fc80003f05270 */
[----:B-1----:R-:W-:Y:S02]  /*2a70*/  SEL R0, RZ, 0x1, P0 ;  /* 0x00000001ff007807 */ /* 0x002fe40000000000 */
[----:B------:R-:W-:Y:S02]  /*2a80*/  SEL R11, R11, RZ, P0 ;  /* 0x000000ff0b0b7207 */ /* 0x000fe40000000000 */
[----:B------:R-:W-:Y:S01]  /*2a90*/  LOP3.LUT R10, R10, R0, RZ, 0x3c, !PT ;  /* 0x000000000a0a7212 */ /* 0x000fe200078e3cff */
[----:B------:R-:W-:Y:S01]  /*2aa0*/  UIADD3 UR20, UPT, UPT, UR41, UR4, URZ ;  /* 0x0000000429147290 */ /* 0x000fe2000fffe0ff */
[----:B------:R-:W-:Y:S11]  /*2ab0*/  BRA.U UP1, `(.L_x_46) ;  /* 0xffffffed01a47547 */ /* 0x000ff6000b83ffff */
[----:B------:R-:W-:Y:S01]  /*2ac0*/  UIADD3 UR21, UPT, UPT, UR21, 0x20, URZ ;  /* 0x0000002015157890 */ /* 0x000fe2000fffe0ff */
[----:B------:R-:W-:-:S03]  /*2ad0*/  SHF.L.U32 R2, R12, 0x1f, RZ ;  /* 0x0000001f0c027819 */ /* 0x000fc600000006ff */
[----:B------:R-:W-:-:S09]  /*2ae0*/  ULEA UR4, UR29, UR21, 0x3 ;  /* 0x000000151d047291 */ /* 0x000fd2000f8e18ff */
[----:B------:R-:W1:Y:S02]  /*2af0*/  SYNCS.PHASECHK.TRANS64.TRYWAIT P0, [UR4], R2 ;  /* 0x00000002ff0075a7 */ /* 0x000e640008001104 */
[----:B-1----:R-:W-:Y:S05]  /*2b00*/  @!P0 BRA `(.L_x_47) ;  /* 0x0000006000488947 */ /* 0x002fea0003800000 */
.L_x_147:
[----:B------:R-:W-:-:S04]  /*2b10*/  UIADD3 UR4, UPT, UPT, UR29, 0x1, URZ ;  /* 0x000000011d047890 */ /* 0x000fc8000fffe0ff */
[----:B------:R-:W-:-:S04]  /*2b20*/  UISETP.NE.AND UP0, UPT, UR4, 0x4, UPT ;  /* 0x000000040400788c */ /* 0x000fc8000bf05270 */
[----:B------:R-:W-:Y:S02]  /*2b30*/  USEL UR6, URZ, 0x1, UP0 ;  /* 0x00000001ff067887 */ /* 0x000fe40008000000 */
[----:B------:R-:W-:-:S04]  /*2b40*/  USEL UR4, UR4, URZ, UP0 ;  /* 0x000000ff04047287 */ /* 0x000fc80008000000 */
[----:B------:R-:W-:Y:S01]  /*2b50*/  ULEA UR5, UR4, UR21, 0x3 ;  /* 0x0000001504057291 */ /* 0x000fe2000f8e18ff */
[----:B-1----:R-:W-:-:S04]  /*2b60*/  LOP3.LUT R2, R12, UR6, RZ, 0x3c, !PT ;  /* 0x000000060c027c12 */ /* 0x002fc8000f8e3cff */
[----:B------:R-:W-:-:S04]  /*2b70*/  SHF.L.U32 R3, R2, 0x1f, RZ ;  /* 0x0000001f02037819 */ /* 0x000fc800000006ff */
[----:B------:R-:W1:Y:S02]  /*2b80*/  SYNCS.PHASECHK.TRANS64.TRYWAIT P0, [UR5], R3 ;  /* 0x00000003ff0075a7 */ /* 0x000e640008001105 */
[----:B-1----:R-:W-:Y:S05]  /*2b90*/  @!P0 BRA `(.L_x_48) ;  /* 0x00000060003c8947 */ /* 0x002fea0003800000 */
.L_x_149:
[----:B------:R-:W-:-:S04]  /*2ba0*/  UIADD3 UR4, UPT, UPT, UR4, 0x1, URZ ;  /* 0x0000000104047890 */ /* 0x000fc8000fffe0ff */
[----:B------:R-:W-:-:S04]  /*2bb0*/  UISETP.NE.AND UP0, UPT, UR4, 0x4, UPT ;  /* 0x000000040400788c */ /* 0x000fc8000bf05270 */
[----:B------:R-:W-:Y:S02]  /*2bc0*/  USEL UR6, URZ, 0x1, UP0 ;  /* 0x00000001ff067887 */ /* 0x000fe40008000000 */
[----:B------:R-:W-:-:S04]  /*2bd0*/  USEL UR4, UR4, URZ, UP0 ;  /* 0x000000ff04047287 */ /* 0x000fc80008000000 */
[----:B------:R-:W-:Y:S01]  /*2be0*/  ULEA UR5, UR4, UR21, 0x3 ;  /* 0x0000001504057291 */ /* 0x000fe2000f8e18ff */
[----:B------:R-:W-:-:S04]  /*2bf0*/  LOP3.LUT R2, R2, UR6, RZ, 0x3c, !PT ;  /* 0x0000000602027c12 */ /* 0x000fc8000f8e3cff */
[----:B-1----:R-:W-:-:S04]  /*2c00*/  SHF.L.U32 R3, R2, 0x1f, RZ ;  /* 0x0000001f02037819 */ /* 0x002fc800000006ff */
[----:B------:R-:W1:Y:S02]  /*2c10*/  SYNCS.PHASECHK.TRANS64.TRYWAIT P0, [UR5], R3 ;  /* 0x00000003ff0075a7 */ /* 0x000e640008001105 */
[----:B-1----:R-:W-:Y:S05]  /*2c20*/  @!P0 BRA `(.L_x_49) ;  /* 0x0000006000308947 */ /* 0x002fea0003800000 */
.L_x_151:
[----:B------:R-:W-:-:S04]  /*2c30*/  UIADD3 UR4, UPT, UPT, UR4, 0x1, URZ ;  /* 0x0000000104047890 */ /* 0x000fc8000fffe0ff */
[----:B------:R-:W-:-:S04]  /*2c40*/  UISETP.NE.AND UP0, UPT, UR4, 0x4, UPT ;  /* 0x000000040400788c */ /* 0x000fc8000bf05270 */
[----:B------:R-:W-:Y:S02]  /*2c50*/  USEL UR5, URZ, 0x1, UP0 ;  /* 0x00000001ff057887 */ /* 0x000fe40008000000 */
[----:B------:R-:W-:-:S04]  /*2c60*/  USEL UR4, UR4, URZ, UP0 ;  /* 0x000000ff04047287 */ /* 0x000fc80008000000 */
[----:B------:R-:W-:Y:S01]  /*2c70*/  ULEA UR4, UR4, UR21, 0x3 ;  /* 0x0000001504047291 */ /* 0x000fe2000f8e18ff */
[----:B------:R-:W-:-:S04]  /*2c80*/  LOP3.LUT R2, R2, UR5, RZ, 0x3c, !PT ;  /* 0x0000000502027c12 */ /* 0x000fc8000f8e3cff */
[----:B------:R-:W-:Y:S01]  /*2c90*/  SHF.L.U32 R2, R2, 0x1f, RZ ;  /* 0x0000001f02027819 */ /* 0x000fe200000006ff */
[----:B-1----:R-:W-:-:S07]  /*2ca0*/  IMAD.U32 R0, RZ, RZ, UR4 ;  /* 0x00000004ff007e24 */ /* 0x002fce000f8e00ff */
.L_x_50:
[----:B-1----:R1:W2:Y:S02]  /*2cb0*/  SYNCS.PHASECHK.TRANS64.TRYWAIT P0, [R0+URZ], R2 ;  /* 0x00000002000075a7 */ /* 0x0022a400080011ff */
[----:B--2---:R-:W-:Y:S05]  /*2cc0*/  @!P0 NANOSLEEP.SYNCS 0x989680 ;  /* 0x009896800000895d */ /* 0x004fea0003900000 */
[----:B------:R-:W2:Y:S02]  /*2cd0*/  @!P0 SYNCS.PHASECHK.TRANS64 P0, [R0+URZ], R2 ;  /* 0x00000002000085a7 */ /* 0x000ea400080010ff */
[----:B--2---:R-:W-:Y:S05]  /*2ce0*/  @P0 EXIT ;  /* 0x000000000000094d */ /* 0x004fea0003800000 */
[----:B------:R-:W-:Y:S05]  /*2cf0*/  BRA `(.L_x_50) ;  /* 0xfffffffc00ec7947 */ /* 0x000fea000383ffff */
.L_x_22:
[----:B------:R-:W-:-:S04]  /*2d00*/  UISETP.NE.AND UP0, UPT, UR52, URZ, UPT ;  /* 0x000000ff3400728c */ /* 0x000fc8000bf05270 */
[----:B------:R-:W-:-:S09]  /*2d10*/  UISETP.NE.OR UP0, UPT, UR17, 0x1, UP0 ;  /* 0x000000011100788c */ /* 0x000fd20008705670 */
[----:B------:R-:W-:Y:S05]  /*2d20*/  BRA.U UP0, `(.L_x_51) ;  /* 0x0000000500487547 */ /* 0x000fea000b800000 */
[----:B------:R-:W-:Y:S01]  /*2d30*/  ISETP.GE.U32.AND P2, PT, R0, 0x4, PT ;  /* 0x000000040000780c */ /* 0x000fe20003f46070 */
[----:B------:R-:W-:Y:S01]  /*2d40*/  IMAD.MOV.U32 R12, RZ, RZ, 0x1 ;  /* 0x00000001ff0c7424 */ /* 0x000fe200078e00ff */
[----:B------:R-:W-:Y:S02]  /*2d50*/  CS2R R10, SRZ ;  /* 0x00000000000a7805 */ /* 0x000fe4000001ff00 */
[----:B------:R-:W-:Y:S01]  /*2d60*/  CS2R R8, SRZ ;  /* 0x0000000000087805 */ /* 0x000fe2000001ff00 */
[----:B------:R-:W-:Y:S01]  /*2d70*/  UMOV UR6, 0x400 ;  /* 0x0000040000067882 */ /* 0x000fe20000000000 */
[----:B------:R-:W-:Y:S01]  /*2d80*/  UMOV UR5, URZ ;  /* 0x000000ff00057c82 */ /* 0x000fe20008000000 */
[----:B------:R-:W-:-:S12]  /*2d90*/  ULEA UR6, UR52, UR6, 0x18 ;  /* 0x0000000634067291 */ /* 0x000fd8000f8ec0ff */
.L_x_55:
[----:B------:R-:W-:Y:S02]  /*2da0*/  LEA R2, R8, UR6, 0x3 ;  /* 0x0000000608027c11 */ /* 0x000fe4000f8e18ff */
[----:B------:R-:W-:-:S03]  /*2db0*/  SHF.L.U32 R4, R9, 0x1f, RZ ;  /* 0x0000001f09047819 */ /* 0x000fc600000006ff */
[----:B------:R-:W-:Y:S01]  /*2dc0*/  VIADD R5, R2, 0x100 ;  /* 0x0000010002057836 */ /* 0x000fe20000000000 */
[----:B------:R-:W2:Y:S02]  /*2dd0*/  SYNCS.PHASECHK.TRANS64.TRYWAIT P0, [R2+URZ+0xf0], R4 ;  /* 0x0000f004020075a7 */ /* 0x000ea400080011ff */
[----:B--2---:R-:W-:Y:S05]  /*2de0*/  @!P0 BRA `(.L_x_52) ;  /* 0x0000005c00d88947 */ /* 0x004fea0003800000 */
.L_x_152:
[----:B------:R-:W-:Y:S01]  /*2df0*/  ULEA UR4, UR5, UR6, 0x3 ;  /* 0x0000000605047291 */ /* 0x000fe2000f8e18ff */
[----:B--2---:R-:W-:Y:S01]  /*2e00*/  PRMT R2, RZ, 0x654, R5 ;  /* 0x00000654ff027816 */ /* 0x004fe20000000005 */
[----:B------:R-:W-:Y:S01]  /*2e10*/  @!P2 IMAD.MOV.U32 R4, RZ, RZ, 0x10 ;  /* 0x00000010ff04a424 */ /* 0x000fe200078e00ff */
[----:B------:R-:W-:Y:S01]  /*2e20*/  SHF.L.U32 R5, R12, 0x1f, RZ ;  /* 0x0000001f0c057819 */ /* 0x000fe200000006ff */
[----:B------:R-:W-:Y:S01]  /*2e30*/  UIADD3 UR7, UPT, UPT, UR4, 0x90, URZ ;  /* 0x0000009004077890 */ /* 0x000fe2000fffe0ff */
[----:B------:R2:W-:Y:S05]  /*2e40*/  SYNCS.ARRIVE.TRANS64.RED.A1T0 RZ, [R2+URZ], RZ ;  /* 0x000000ff02ff79a7 */ /* 0x0005ea00081004ff */
[----:B------:R-:W-:Y:S01]  /*2e50*/  IMAD.U32 R6, RZ, RZ, UR7 ;  /* 0x00000007ff067e24 */ /* 0x000fe2000f8e00ff */
[----:B------:R-:W3:Y:S04]  /*2e60*/  SYNCS.PHASECHK.TRANS64.TRYWAIT P0, [UR4+0xa0], R5 ;  /* 0x0000a005ff0075a7 */ /* 0x000ee80008001104 */
[----:B------:R-:W-:Y:S01]  /*2e70*/  PRMT R6, R0, 0x654, R6 ;  /* 0x0000065400067816 */ /* 0x000fe20000000006 */
[----:B--23--:R-:W-:Y:S06]  /*2e80*/  @!P0 BRA `(.L_x_53) ;  /* 0x0000005c00c48947 */ /* 0x00cfec0003800000 */
.L_x_154:
[----:B------:R-:W-:Y:S01]  /*2e90*/  ULEA UR8, UR5, UR6, 0x4 ;  /* 0x0000000605087291 */ /* 0x000fe2000f8e20ff */
[----:B------:R-:W-:Y:S01]  /*2ea0*/  SEL R3, R6, R3, !P2 ;  /* 0x0000000306037207 */ /* 0x000fe20005000000 */
[----:B------:R-:W-:Y:S01]  /*2eb0*/  UIADD3 UR9, UPT, UPT, UR4, 0x90, URZ ;  /* 0x0000009004097890 */ /* 0x000fe2000fffe0ff */
[----:B--2---:R-:W-:Y:S01]  /*2ec0*/  LEA R2, R11, UR6, 0x3 ;  /* 0x000000060b027c11 */ /* 0x004fe2000f8e18ff */
[----:B------:R-:W-:Y:S01]  /*2ed0*/  UIADD3 UR8, UPT, UPT, UR8, 0x120, URZ ;  /* 0x0000012008087890 */ /* 0x000fe2000fffe0ff */
[----:B------:R2:W-:Y:S01]  /*2ee0*/  @!P2 SYNCS.ARRIVE.TRANS64.RED RZ, [R3+URZ], R4 ;  /* 0x0000000403ffa9a7 */ /* 0x0005e200080004ff */
[----:B------:R-:W-:Y:S01]  /*2ef0*/  UIADD3 UR4, UPT, UPT, UR5, 0x1, URZ ;  /* 0x0000000105047890 */ /* 0x000fe2000fffe0ff */
[----:B------:R-:W-:-:S03]  /*2f00*/  VIADD R8, R8, 0x1 ;  /* 0x0000000108087836 */ /* 0x000fc60000000000 */
[----:B------:R-:W-:Y:S02]  /*2f10*/  UISETP.NE.AND UP0, UPT, UR4, 0x2, UPT ;  /* 0x000000020400788c */ /* 0x000fe4000bf05270 */
[----:B------:R-:W-:Y:S01]  /*2f20*/  ISETP.NE.AND P0, PT, R8, 0x2, PT ;  /* 0x000000020800780c */ /* 0x000fe20003f05270 */
[----:B------:R-:W-:Y:S06]  /*2f30*/  UGETNEXTWORKID.BROADCAST [UR8], [UR9] ;  /* 0x00000000080073ca */ /* 0x000fec0008000100 */
[----:B------:R-:W-:Y:S02]  /*2f40*/  USEL UR7, URZ, 0x1, UP0 ;  /* 0x00000001ff077887 */ /* 0x000fe40008000000 */
[----:B------:R-:W-:-:S04]  /*2f50*/  USEL UR5, UR4, URZ, UP0 ;  /* 0x000000ff04057287 */ /* 0x000fc80008000000 */
[----:B------:R-:W-:Y:S02]  /*2f60*/  LOP3.LUT R12, R12, UR7, RZ, 0x3c, !PT ;  /* 0x000000070c0c7c12 */ /* 0x000fe4000f8e3cff */
[----:B--2---:R-:W-:-:S04]  /*2f70*/  SHF.L.U32 R4, R10, 0x1f, RZ ;  /* 0x0000001f0a047819 */ /* 0x004fc800000006ff */
[----:B------:R-:W2:Y:S02]  /*2f80*/  SYNCS.PHASECHK.TRANS64.TRYWAIT P1, [R2+URZ+0x90], R4 ;  /* 0x00009004020075a7 */ /* 0x000ea400080211ff */
[----:B--2---:R-:W-:Y:S05]  /*2f90*/  @!P1 BRA `(.L_x_54) ;  /* 0x0000005c00989947 */ /* 0x004fea0003800000 */
.L_x_155:
[C---:B--2---:R-:W-:Y:S01]  /*2fa0*/  LEA R4, R11.reuse, UR6, 0x4 ;  /* 0x000000060b047c11 */ /* 0x044fe2000f8e20ff */
[----:B------:R-:W-:Y:S01]  /*2fb0*/  VIADD R2, R2, 0xa0 ;  /* 0x000000a002027836 */ /* 0x000fe20000000000 */
[----:B------:R-:W-:Y:S01]  /*2fc0*/  SEL R8, R8, RZ, P0 ;  /* 0x000000ff08087207 */ /* 0x000fe20000000000 */
[----:B------:R-:W-:-:S03]  /*2fd0*/  VIADD R11, R11, 0x1 ;  /* 0x000000010b0b7836 */ /* 0x000fc60000000000 */
[----:B------:R-:W2:Y:S01]  /*2fe0*/  LDS.128 R4, [R4+0x120] ;  /* 0x0001200004047984 */ /* 0x000ea20000000c00 */
[----:B------:R-:W-:Y:S02]  /*2ff0*/  PRMT R2, RZ, 0x654, R2 ;  /* 0x00000654ff027816 */ /* 0x000fe40000000002 */
[C---:B------:R-:W-:Y:S01]  /*3000*/  ISETP.NE.AND P1, PT, R11.reuse, 0x2, PT ;  /* 0x000000020b00780c */ /* 0x040fe20003f25270 */
[----:B------:R-:W-:Y:S01]  /*3010*/  @!PT LDS RZ, [RZ] ;  /* 0x00000000fffff984 */ /* 0x000fe20000000800 */
[----:B------:R-:W-:Y:S01]  /*3020*/  @!PT LDS RZ, [RZ] ;  /* 0x00000000fffff984 */ /* 0x000fe20000000800 */
[----:B------:R-:W-:Y:S01]  /*3030*/  @!PT LDS RZ, [RZ] ;  /* 0x00000000fffff984 */ /* 0x000fe20000000800 */
[----:B------:R-:W-:Y:S01]  /*3040*/  @!PT LDS RZ, [RZ] ;  /* 0x00000000fffff984 */ /* 0x000fe20000000800 */
[----:B------:R3:W-:Y:S06]  /*3050*/  MEMBAR.ALL.CTA ;  /* 0x0000000000007992 */ /* 0x0007ec0000008000 */
[----:B---3--:R-:W3:Y:S01]  /*3060*/  FENCE.VIEW.ASYNC.S ;  /* 0x00000000000073c6 */ /* 0x008ee20000000000 */
[----:B------:R-:W-:Y:S01]  /*3070*/  SEL R11, R11, RZ, P1 ;  /* 0x000000ff0b0b7207 */ /* 0x000fe20000800000 */
[----:B---3--:R3:W-:Y:S01]  /*3080*/  SYNCS.ARRIVE.TRANS64.RED.A1T0 RZ, [R2+URZ], RZ ;  /* 0x000000ff02ff79a7 */ /* 0x0087e200081004ff */
[----:B--2---:R-:W-:-:S02]  /*3090*/  LOP3.LUT P3, RZ, R6, 0x1, RZ, 0xc0, !PT ;  /* 0x0000000106ff7812 */ /* 0x004fc4000786c0ff */
[----:B------:R-:W-:-:S04]  /*30a0*/  SEL R4, RZ, 0x1, P1 ;  /* 0x00000001ff047807 */ /* 0x000fc80000800000 */
[----:B------:R-:W-:Y:S02]  /*30b0*/  LOP3.LUT R10, R10, R4, RZ, 0x3c, !PT ;  /* 0x000000040a0a7212 */ /* 0x000fe400078e3cff */
[----:B---3--:R-:W-:-:S04]  /*30c0*/  SEL R2, RZ, 0x1, P0 ;  /* 0x00000001ff027807 */ /* 0x008fc80000000000 */
[----:B------:R-:W-:Y:S01]  /*30d0*/  LOP3.LUT R9, R9, R2, RZ, 0x3c, !PT ;  /* 0x0000000209097212 */ /* 0x000fe200078e3cff */
[----:B------:R-:W-:Y:S06]  /*30e0*/  @P3 BRA `(.L_x_55) ;  /* 0xfffffffc002c3947 */ /* 0x000fec000383ffff */
[----:B------:R-:W-:Y:S01]  /*30f0*/  ULEA UR4, UR5, UR6, 0x3 ;  /* 0x0000000605047291 */ /* 0x000fe2000f8e18ff */
[----:B------:R-:W-:-:S08]  /*3100*/  SHF.L.U32 R2, R12, 0x1f, RZ ;  /* 0x0000001f0c027819 */ /* 0x000fd000000006ff */
[----:B------:R-:W2:Y:S02]  /*3110*/  SYNCS.PHASECHK.TRANS64 P0, [UR4+0xa0], R2 ;  /* 0x0000a002ff0075a7 */ /* 0x000ea40008001004 */
[----:B--2---:R-:W-:Y:S05]  /*3120*/  @P0 BRA `(.L_x_56) ;  /* 0x0000000000080947 */ /* 0x004fea0003800000 */
[----:B------:R-:W2:Y:S02]  /*3130*/  SYNCS.PHASECHK.TRANS64.TRYWAIT P0, [UR4+0xa0], R2 ;  /* 0x0000a002ff0075a7 */ /* 0x000ea40008001104 */
[----:B--2---:R-:W-:Y:S05]  /*3140*/  @!P0 BRA `(.L_x_57) ;  /* 0x0000005c00408947 */ /* 0x004fea0003800000 */
.L_x_56:
[----:B------:R-:W-:-:S04]  /*3150*/  UIADD3 UR7, UPT, UPT, UR5, 0x1, URZ ;  /* 0x0000000105077890 */ /* 0x000fc8000fffe0ff */
[----:B------:R-:W-:-:S04]  /*3160*/  UISETP.NE.AND UP0, UPT, UR7, 0x2, UPT ;  /* 0x000000020700788c */ /* 0x000fc8000bf05270 */
[----:B------:R-:W-:Y:S02]  /*3170*/  USEL UR8, URZ, 0x1, UP0 ;  /* 0x00000001ff087887 */ /* 0x000fe40008000000 */
[----:B------:R-:W-:-:S04]  /*3180*/  USEL UR7, UR7, URZ, UP0 ;  /* 0x000000ff07077287 */ /* 0x000fc80008000000 */
[----:B------:R-:W-:Y:S01]  /*3190*/  ULEA UR7, UR7, UR6, 0x3 ;  /* 0x0000000607077291 */ /* 0x000fe2000f8e18ff */
[----:B--2---:R-:W-:-:S04]  /*31a0*/  LOP3.LUT R2, R12, UR8, RZ, 0x3c, !PT ;  /* 0x000000080c027c12 */ /* 0x004fc8000f8e3cff */
[----:B------:R-:W-:-:S04]  /*31b0*/  SHF.L.U32 R0, R2, 0x1f, RZ ;  /* 0x0000001f02007819 */ /* 0x000fc800000006ff */
[----:B------:R-:W2:Y:S02]  /*31c0*/  SYNCS.PHASECHK.TRANS64 P0, [UR7+0xa0], R0 ;  /* 0x0000a000ff0075a7 */ /* 0x000ea40008001007 */
[----:B-12---:R-:W-:Y:S05]  /*31d0*/  @P0 EXIT ;  /* 0x000000000000094d */ /* 0x006fea0003800000 */
[----:B------:R-:W-:Y:S02]  /*31e0*/  SHF.L.U32 R2, R2, 0x1f, RZ ;  /* 0x0000001f02027819 */ /* 0x000fe400000006ff */
[----:B------:R-:W-:-:S07]  /*31f0*/  MOV R0, UR7 ;  /* 0x0000000700007c02 */ /* 0x000fce0008000f00 */
.L_x_58:
[----:B-1----:R1:W2:Y:S02]  /*3200*/  SYNCS.PHASECHK.TRANS64.TRYWAIT P0, [R0+URZ+0xa0], R2 ;  /* 0x0000a002000075a7 */ /* 0x0022a400080011ff */
[----:B--2---:R-:W-:Y:S05]  /*3210*/  @!P0 NANOSLEEP.SYNCS 0x989680 ;  /* 0x009896800000895d */ /* 0x004fea0003900000 */
[----:B------:R-:W2:Y:S02]  /*3220*/  @!P0 SYNCS.PHASECHK.TRANS64 P0, [R0+URZ+0xa0], R2 ;  /* 0x0000a002000085a7 */ /* 0x000ea400080010ff */
[----:B--2---:R-:W-:Y:S05]  /*3230*/  @P0 EXIT ;  /* 0x000000000000094d */ /* 0x004fea0003800000 */
[----:B------:R-:W-:Y:S05]  /*3240*/  BRA `(.L_x_58) ;  /* 0xfffffffc00ec7947 */ /* 0x000fea000383ffff */
.L_x_51:
[----:B------:R-:W-:Y:S05]  /*3250*/  BRA.U UP4, `(.L_x_59) ;  /* 0x0000001104447547 */ /* 0x000fea000b800000 */
[----:B------:R-:W-:Y:S01]  /*3260*/  UMOV UR4, 0x40 ;  /* 0x0000004000047882 */ /* 0x000fe20000000000 */
[----:B------:R-:W-:Y:S01]  /*3270*/  NOP ;  /* 0x0000000000007918 */ /* 0x000fe20000000000 */
[----:B------:R-:W-:Y:S01]  /*3280*/  ULEA UR5, UR52, UR4, 0x18 ;  /* 0x0000000434057291 */ /* 0x000fe2000f8ec0ff */
[----:B------:R-:W-:Y:S02]  /*3290*/  UMOV UR6, 0x400 ;  /* 0x0000040000067882 */ /* 0x000fe40000000000 */
[----:B------:R-:W-:-:S06]  /*32a0*/  ULEA UR6, UR52, UR6, 0x18 ;  /* 0x0000000634067291 */ /* 0x000fcc000f8ec0ff */
[----:B------:R-:W2:Y:S02]  /*32b0*/  LDS.U8 R0, [UR5+0x1c] ;  /* 0x00001c05ff007984 */ /* 0x000ea40008000000 */
[----:B--2---:R-:W-:-:S13]  /*32c0*/  ISETP.NE.AND P0, PT, R0, RZ, PT ;  /* 0x000000ff0000720c */ /* 0x004fda0003f05270 */
[----:B------:R-:W-:Y:S05]  /*32d0*/  @P0 BRA `(.L_x_60) ;  /* 0x0000000000580947 */ /* 0x000fea0003800000 */
[----:B------:R-:W-:-:S13]  /*32e0*/  ELECT P0, URZ, PT ;  /* 0x0000000000ff782f */ /* 0x000fda0003800000 */
[----:B------:R-:W-:Y:S05]  /*32f0*/  @!P0 BRA `(.L_x_61) ;  /* 0x0000000000608947 */ /* 0x000fea0003800000 */
[----:B------:R-:W-:Y:S01]  /*3300*/  UMOV UR4, 0x10 ;  /* 0x0000001000047882 */ /* 0x000fe20000000000 */
[----:B------:R-:W-:Y:S01]  /*3310*/  HFMA2 R0, -RZ, RZ, 0, 5.9604644775390625e-08 ;  /* 0x00000001ff007431 */ /* 0x000fe200000001ff */
[----:B------:R-:W-:-:S03]  /*3320*/  MOV R3, 0xffff ;  /* 0x0000ffff00037802 */ /* 0x000fc60000000f00 */
[----:B------:R-:W-:Y:S04]  /*3330*/  DEPBAR.LE SB2, 0x36 ;  /* 0x0000ad800000791a */ /* 0x000fe80000000000 */
[----:B------:R-:W2:Y:S02]  /*3340*/  UTCATOMSWS.FIND_AND_SET.ALIGN UP0, UR4, UR4 ;  /* 0x00000004000475e3 */ /* 0x000ea40008000800 */
[----:B--2---:R-:W-:Y:S01]  /*3350*/  MOV R4, UR4 ;  /* 0x0000000400047c02 */ /* 0x004fe20008000f00 */
[----:B------:R-:W-:Y:S06]  /*3360*/  BRA.U UP0, `(.L_x_62) ;  /* 0x0000000100187547 */ /* 0x000fec000b800000 */
.L_x_63:
[----:B------:R-:W-:Y:S05]  /*3370*/  NANOSLEEP 0x64 ;  /* 0x000000640000795d */ /* 0x000fea0003800000 */
[----:B------:R-:W-:-:S05]  /*3380*/  UMOV UR4, 0x10 ;  /* 0x0000001000047882 */ /* 0x000fca0000000000 */
[----:B------:R-:W-:Y:S04]  /*3390*/  DEPBAR.LE SB2, 0x36 ;  /* 0x0000ad800000791a */ /* 0x000fe80000000000 */
[----:B------:R-:W2:Y:S02]  /*33a0*/  UTCATOMSWS.FIND_AND_SET.ALIGN UP0, UR4, UR4 ;  /* 0x00000004000475e3 */ /* 0x000ea40008000800 */
[----:B--2---:R-:W-:Y:S01]  /*33b0*/  MOV R4, UR4 ;  /* 0x0000000400047c02 */ /* 0x004fe20008000f00 */
[----:B------:R-:W-:Y:S05]  /*33c0*/  BRA.U !UP0, `(.L_x_63) ;  /* 0xfffffffd08e87547 */ /* 0x000fea000b83ffff */
.L_x_62:
[-C--:B------:R-:W-:Y:S02]  /*33d0*/  SHF.L.U32 R3, R3, R4.reuse, RZ ;  /* 0x0000000403037219 */ /* 0x080fe400000006ff */
[----:B------:R-:W-:Y:S01]  /*33e0*/  SHF.L.U32 R0, R0, R4, RZ ;  /* 0x0000000400007219 */ /* 0x000fe200000006ff */
[----:B------:R-:W-:Y:S02]  /*33f0*/  IMAD.SHL.U32 R4, R4, 0x20, RZ ;  /* 0x0000002004047824 */ /* 0x000fe400078e00ff */
[----:B------:R2:W-:Y:S04]  /*3400*/  ATOMS.OR RZ, [UR5+0x14], R3 ;  /* 0x00001403ffff798c */ /* 0x0005e8000b000005 */
[----:B------:R2:W-:Y:S04]  /*3410*/  ATOMS.OR RZ, [UR5+0x18], R0 ;  /* 0x00001800ffff798c */ /* 0x0005e8000b000005 */
[----:B------:R2:W-:Y:S01]  /*3420*/  STS [UR6+0x140], R4 ;  /* 0x00014004ff007988 */ /* 0x0005e20008000806 */
[----:B------:R-:W-:Y:S05]  /*3430*/  BRA `(.L_x_61) ;  /* 0x0000000000107947 */ /* 0x000fea0003800000 */
.L_x_60:
[----:B------:R-:W-:Y:S02]  /*3440*/  MOV R0, 0xffffffff ;  /* 0xffffffff00007802 */ /* 0x000fe40000000f00 */
[----:B------:R-:W-:-:S03]  /*3450*/  MOV R4, 0x3480 ;  /* 0x0000348000047802 */ /* 0x000fc60000000f00 */
[----:B------:R2:W-:Y:S04]  /*3460*/  STS [UR6+0x140], R0 ;  /* 0x00014000ff007988 */ /* 0x0005e80008000806 */
[----:B-12--5:R-:W-:Y:S05]  /*3470*/  CALL.REL.NOINC `($__internal_1_$__cuda_sm10x_tcgen05_guardrail_trap_phase_invalid_during_alloc) ;  /* 0x00000060008c7944 */ /* 0x026fea0003c00000 */
.L_x_61:
[----:B------:R-:W-:Y:S05]  /*3480*/  WARPSYNC.ALL ;  /* 0x0000000000007948 */ /* 0x000fea0003800000 */
[----:B------:R-:W3:Y:S01]  /*3490*/  S2UR UR4, SR_CgaCtaId ;  /* 0x00000000000479c3 */ /* 0x000ee20000008800 */
[----:B------:R-:W-:Y:S01]  /*34a0*/  UMOV UR41, 0x400 ;  /* 0x0000040000297882 */ /* 0x000fe20000000000 */
[----:B------:R-:W-:-:S06]  /*34b0*/  NOP ;  /* 0x0000000000007918 */ /* 0x000fcc0000000000 */
[----:B------:R-:W-:Y:S06]  /*34c0*/  BAR.ARV 0x6, 0xa0 ;  /* 0x0182800000007b1d */ /* 0x000fec0000002000 */
[----:B------:R-:W4:Y:S01]  /*34d0*/  LDCU UR6, c[0x0][0x38c] ;  /* 0x00007180ff0677ac */ /* 0x000f220008000800 */
[----:B------:R-:W-:Y:S01]  /*34e0*/  LOP3.LUT R2, R2, 0xffff, RZ, 0xc0, !PT ;  /* 0x0000ffff02027812 */ /* 0x000fe200078ec0ff */
[----:B------:R-:W-:Y:S01]  /*34f0*/  IMAD.MOV.U32 R11, RZ, RZ, 0x1 ;  /* 0x00000001ff0b7424 */ /* 0x000fe200078e00ff */
[----:B------:R-:W-:Y:S01]  /*3500*/  CS2R R8, SRZ ;  /* 0x0000000000087805 */ /* 0x000fe2000001ff00 */
[----:B------:R-:W1:Y:S01]  /*3510*/  LDCU UR7, c[0x0][0x38c] ;  /* 0x00007180ff0777ac */ /* 0x000e620008000800 */
[----:B------:R-:W-:Y:S01]  /*3520*/  R2UR UR42, R2 ;  /* 0x00000000022a72ca */ /* 0x000fe200000e0000 */
[----:B------:R-:W-:Y:S01]  /*3530*/  IMAD.MOV.U32 R10, RZ, RZ, RZ ;  /* 0x000000ffff0a7224 */ /* 0x000fe200078e00ff */
[----:B------:R-:W-:Y:S01]  /*3540*/  UMOV UR45, URZ ;  /* 0x000000ff002d7c82 */ /* 0x000fe20008000000 */
[----:B------:R-:W-:Y:S01]  /*3550*/  UMOV UR39, URZ ;  /* 0x000000ff00277c82 */ /* 0x000fe20008000000 */
[----:B---3--:R-:W-:Y:S01]  /*3560*/  ULEA UR41, UR4, UR41, 0x18 ;  /* 0x0000002904297291 */ /* 0x008fe2000f8ec0ff */
[----:B------:R-:W-:Y:S01]  /*3570*/  UMOV UR62, 0x0 ;  /* 0x00000000003e7882 */ /* 0x000fe20000000000 */
[----:B------:R-:W-:-:S02]  /*3580*/  UMOV UR63, 0x4200010 ;  /* 0x04200010003f7882 */ /* 0x000fc40000000000 */
[----:B------:R-:W-:Y:S02]  /*3590*/  UIADD3 UR5, UPT, UPT, UR41, 0x4400, URZ ;  /* 0x0000440029057890 */ /* 0x000fe4000fffe0ff */
[----:B------:R-:W-:Y:S02]  /*35a0*/  UIADD3 UR4, UPT, UPT, UR41, 0x14400, URZ ;  /* 0x0001440029047890 */ /* 0x000fe4000fffe0ff */
[----:B----4-:R-:W-:Y:S01]  /*35b0*/  UIADD3 UR6, UPT, UPT, UR6, 0x7f, URZ ;  /* 0x0000007f06067890 */ /* 0x010fe2000fffe0ff */
[----:B--2---:R-:W2:Y:S01]  /*35c0*/  LDS R0, [UR41+0x140] ;  /* 0x00014029ff007984 */ /* 0x004ea20008000800 */
[----:B------:R-:W-:Y:S02]  /*35d0*/  USHF.R.U32.HI UR5, URZ, 0x4, UR5 ;  /* 0x00000004ff057899 */ /* 0x000fe40008011605 */
[----:B------:R-:W-:Y:S02]  /*35e0*/  USHF.R.S32.HI UR47, URZ, 0x1f, UR6 ;  /* 0x0000001fff2f7899 */ /* 0x000fe40008011406 */
[----:B------:R-:W-:-:S02]  /*35f0*/  USHF.R.U32.HI UR4, URZ, 0x4, UR4 ;  /* 0x00000004ff047899 */ /* 0x000fc40008011604 */
[----:B------:R-:W-:Y:S02]  /*3600*/  ULEA.HI UR47, UR47, UR6, URZ, 0x7 ;  /* 0x000000062f2f7291 */ /* 0x000fe4000f8f38ff */
[----:B------:R-:W-:Y:S02]  /*3610*/  ULOP3.LUT UR5, UR5, 0x3fff, URZ, 0xc0, !UPT ;  /* 0x00003fff05057892 */ /* 0x000fe4000f8ec0ff */
[----:B------:R-:W-:Y:S02]  /*3620*/  USHF.R.S32.HI UR47, URZ, 0x7, UR47 ;  /* 0x00000007ff2f7899 */ /* 0x000fe4000801142f */
[----:B------:R-:W-:Y:S02]  /*3630*/  ULOP3.LUT UR4, UR4, 0x3fff, URZ, 0xc0, !UPT ;  /* 0x00003fff04047892 */ /* 0x000fe4000f8ec0ff */
[----:B------:R-:W-:Y:S01]  /*3640*/  UISETP.LT.AND UP0, UPT, UR47, 0x1, UPT ;  /* 0x000000012f00788c */ /* 0x000fe2000bf01270 */
[----:B------:R-:W-:Y:S01]  /*3650*/  UMOV UR60, 0x0 ;  /* 0x00000000003c7882 */ /* 0x000fe20000000000 */
[----:B------:R-:W-:-:S02]  /*3660*/  UMOV UR61, 0x4200010 ;  /* 0x04200010003d7882 */ /* 0x000fc40000000000 */
[----:B------:R-:W-:Y:S01]  /*3670*/  USEL UR64, UR47, 0x1, !UP0 ;  /* 0x000000012f407887 */ /* 0x000fe2000c000000 */
[----:B------:R-:W-:Y:S01]  /*3680*/  UMOV UR58, 0x0 ;  /* 0x00000000003a7882 */ /* 0x000fe20000000000 */
[----:B------:R-:W-:Y:S01]  /*3690*/  UMOV UR59, 0x4200010 ;  /* 0x04200010003b7882 */ /* 0x000fe20000000000 */
[----:B------:R-:W-:Y:S01]  /*36a0*/  UMOV UR56, 0x0 ;  /* 0x0000000000387882 */ /* 0x000fe20000000000 */
[----:B------:R-:W-:Y:S01]  /*36b0*/  UMOV UR57, 0x4200010 ;  /* 0x0420001000397882 */ /* 0x000fe20000000000 */
[----:B------:R-:W-:Y:S01]  /*36c0*/  UMOV UR54, 0x0 ;  /* 0x0000000000367882 */ /* 0x000fe20000000000 */
[----:B------:R-:W-:Y:S01]  /*36d0*/  UMOV UR55, 0x4200010 ;  /* 0x0420001000377882 */ /* 0x000fe20000000000 */
[----:B------:R-:W-:Y:S01]  /*36e0*/  UMOV UR52, 0x0 ;  /* 0x0000000000347882 */ /* 0x000fe20000000000 */
[----:B------:R-:W-:Y:S01]  /*36f0*/  UMOV UR53, 0x4200010 ;  /* 0x0420001000357882 */ /* 0x000fe20000000000 */
[----:B------:R-:W-:Y:S02]  /*3700*/  ULOP3.LUT UR43, UR5, 0x10000, URZ, 0xfc, !UPT ;  /* 0x00010000052b7892 */ /* 0x000fe4000f8efcff */
[----:B------:R-:W-:-:S02]  /*3710*/  ULOP3.LUT UR44, UR4, 0x10000, URZ, 0xfc, !UPT ;  /* 0x00010000042c7892 */ /* 0x000fc4000f8efcff */
[----:B------:R-:W-:Y:S02]  /*3720*/  UIADD3 UR64, UPT, UPT, -UR64, URZ, URZ ;  /* 0x000000ff40407290 */ /* 0x000fe4000fffe1ff */
[----:B-1----:R-:W-:Y:S01]  /*3730*/  UISETP.GE.AND UP4, UPT, UR7, 0x1, UPT ;  /* 0x000000010700788c */ /* 0x002fe2000bf86270 */
[----:B------:R-:W-:Y:S01]  /*3740*/  UMOV UR50, 0x0 ;  /* 0x0000000000327882 */ /* 0x000fe20000000000 */
[----:B------:R-:W-:Y:S01]  /*3750*/  UMOV UR51, 0x4200010 ;  /* 0x0420001000337882 */ /* 0x000fe20000000000 */
[----:B------:R-:W-:Y:S01]  /*3760*/  UMOV UR48, 0x0 ;  /* 0x0000000000307882 */ /* 0x000fe20000000000 */
[----:B--2---:R-:W-:Y:S01]  /*3770*/  R2UR UR65, R0 ;  /* 0x00000000004172ca */ /* 0x004fe200000e0000 */
[----:B------:R-:W-:-:S14]  /*3780*/  UMOV UR49, 0x4200010 ;  /* 0x0420001000317882 */ /* 0x000fdc0000000000 */
.L_x_70:
[----:B------:R-:W-:Y:S02]  /*3790*/  LEA R0, R10, UR41, 0x3 ;  /* 0x000000290a007c11 */ /* 0x000fe4000f8e18ff */
[----:B------:R-:W-:Y:S02]  /*37a0*/  SHF.L.U32 R2, R9, 0x1f, RZ ;  /* 0x0000001f09027819 */ /* 0x000fe400000006ff */
[----:B------:R-:W-:Y:S01]  /*37b0*/  PLOP3.LUT P0, PT, PT, PT, UP4, 0x80, 0x8 ;  /* 0x000000000008781c */ /* 0x000fe20003f0f048 */
[----:B------:R-:W-:Y:S01]  /*37c0*/  VIADD R3, R0, 0xa0 ;  /* 0x000000a000037836 */ /* 0x000fe20000000000 */
[----:B-1----:R-:W1:Y:S02]  /*37d0*/  SYNCS.PHASECHK.TRANS64.TRYWAIT P1, [R0+URZ+0x90], R2 ;  /* 0x00009002000075a7 */ /* 0x002e6400080211ff */
[----:B-1-3--:R-:W-:Y:S09]  /*37e0*/  @!P1 BRA `(.L_x_64) ;  /* 0x0000005400b09947 */ /* 0x00aff20003800000 */
.L_x_157:
[----:B------:R-:W-:Y:S01]  /*37f0*/  LEA R4, R10, UR41, 0x4 ;  /* 0x000000290a047c11 */ /* 0x000fe2000f8e20ff */
[----:B------:R-:W-:Y:S01]  /*3800*/  @UP4 ULEA UR4, UR39, UR41, 0x3 ;  /* 0x0000002927044291 */ /* 0x000fe2000f8e18ff */
[----:B------:R-:W-:Y:S01]  /*3810*/  PLOP3.LUT P2, PT, PT, PT, PT, 0x80, 0x8 ;  /* 0x000000000008781c */ /* 0x000fe20003f4f070 */
[----:B------:R-:W-:Y:S01]  /*3820*/  ULEA UR46, UR45, UR41, 0x3 ;  /* 0x000000292d2e7291 */ /* 0x000fe2000f8e18ff */
[----:B------:R-:W-:Y:S02]  /*3830*/  PRMT R3, RZ, 0x654, R3 ;  /* 0x00000654ff037816 */ /* 0x000fe40000000003 */
[----:B------:R-:W2:Y:S01]  /*3840*/  LDS.128 R4, [R4+0x120] ;  /* 0x0001200004047984 */ /* 0x000ea20000000c00 */
[----:B-1----:R-:W-:Y:S02]  /*3850*/  @P0 SHF.L.U32 R2, R8, 0x1f, RZ ;  /* 0x0000001f08020819 */ /* 0x002fe400000006ff */
[----:B------:R-:W-:Y:S01]  /*3860*/  SHF.L.U32 R0, R11, 0x1f, RZ ;  /* 0x0000001f0b007819 */ /* 0x000fe200000006ff */
[----:B------:R-:W-:Y:S01]  /*3870*/  @!PT LDS RZ, [RZ] ;  /* 0x00000000fffff984 */ /* 0x000fe20000000800 */
[----:B------:R-:W-:Y:S01]  /*3880*/  @!PT LDS RZ, [RZ] ;  /* 0x00000000fffff984 */ /* 0x000fe20000000800 */
[----:B------:R-:W-:Y:S01]  /*3890*/  @!PT LDS RZ, [RZ] ;  /* 0x00000000fffff984 */ /* 0x000fe20000000800 */
[----:B------:R-:W-:Y:S01]  /*38a0*/  @!PT LDS RZ, [RZ] ;  /* 0x00000000fffff984 */ /* 0x000fe20000000800 */
[----:B------:R1:W-:Y:S06]  /*38b0*/  MEMBAR.ALL.CTA ;  /* 0x0000000000007992 */ /* 0x0003ec0000008000 */
[----:B-1----:R-:W1:Y:S02]  /*38c0*/  FENCE.VIEW.ASYNC.S ;  /* 0x00000000000073c6 */ /* 0x002e640000000000 */
[----:B-1----:R1:W-:Y:S01]  /*38d0*/  SYNCS.ARRIVE.TRANS64.RED.A1T0 RZ, [R3+URZ], RZ ;  /* 0x000000ff03ff79a7 */ /* 0x0023e200081004ff */
[----:B------:R1:W3:Y:S01]  /*38e0*/  @P0 SYNCS.PHASECHK.TRANS64.TRYWAIT P2, [UR4], R2 ;  /* 0x00000002ff0005a7 */ /* 0x0002e20008041104 */
[----:B------:R-:W-:Y:S01]  /*38f0*/  ULEA.HI UR4, UR45, UR45, URZ, 0x1 ;  /* 0x0000002d2d047291 */ /* 0x000fe2000f8f08ff */
[----:B--2---:R-:W-:-:S03]  /*3900*/  LOP3.LUT P1, RZ, R6, 0x1, RZ, 0xc0, !PT ;  /* 0x0000000106ff7812 */ /* 0x004fc6000782c0ff */
[----:B------:R-:W-:Y:S02]  /*3910*/  USHF.L.U32 UR5, UR4, 0x6, URZ ;  /* 0x0000000604057899 */ /* 0x000fe400080006ff */
[----:B------:R-:W-:Y:S02]  /*3920*/  ULOP3.LUT UR36, UR4, 0xffe, URZ, 0xc0, !UPT ;  /* 0x00000ffe04247892 */ /* 0x000fe4000f8ec0ff */
[----:B------:R-:W-:Y:S02]  /*3930*/  ULOP3.LUT UR4, UR5, 0xffffff80, URZ, 0xc0, !UPT ;  /* 0xffffff8005047892 */ /* 0x000fe4000f8ec0ff */
[----:B------:R-:W-:Y:S02]  /*3940*/  UIADD3 UR36, UPT, UPT, -UR36, UR45, URZ ;  /* 0x0000002d24247290 */ /* 0x000fe4000fffe1ff */
[----:B------:R-:W-:Y:S01]  /*3950*/  UIADD3 UR4, UPT, UPT, UR65, UR4, URZ ;  /* 0x0000000441047290 */ /* 0x000fe2000fffe0ff */
[----:B------:R-:W2:Y:S03]  /*3960*/  SYNCS.PHASECHK.TRANS64.TRYWAIT P0, [UR46+0xd0], R0 ;  /* 0x0000d000ff0075a7 */ /* 0x000ea6000800112e */
[----:B------:R-:W-:Y:S01]  /*3970*/  ULEA UR36, UR36, UR4, 0x14 ;  /* 0x0000000424247291 */ /* 0x000fe2000f8ea0ff */
[----:B-123--:R-:W-:Y:S11]  /*3980*/  @!P0 BRA `(.L_x_65) ;  /* 0x00000054005c8947 */ /* 0x00eff60003800000 */
.L_x_159:
[----:B------:R-:W-:Y:S01]  /*3990*/  IADD3 R10, PT, PT, R10, 0x1, RZ ;  /* 0x000000010a0a7810 */ /* 0x000fe20007ffe0ff */
[----:B------:R-:W-:Y:S06]  /*39a0*/  BRA.U !UP4, `(.L_x_66) ;  /* 0x000000050c107547 */ /* 0x000fec000b800000 */
[----:B------:R-:W-:Y:S01]  /*39b0*/  UPLOP3.LUT UP2, UPT, UPT, UPT, UPT, 0x40, 0x4 ;  /* 0x000000000004789c */ /* 0x000fe20003f4e870 */
[----:B------:R-:W-:Y:S01]  /*39c0*/  UMOV UR38, UR64 ;  /* 0x0000004000267c82 */ /* 0x000fe20008000000 */
[----:B------:R-:W-:Y:S01]  /*39d0*/  UMOV UR37, UR47 ;  /* 0x0000002f00257c82 */ /* 0x000fe20008000000 */
[----:B------:R-:W-:-:S08]  /*39e0*/  UMOV UR5, UR39 ;  /* 0x0000002700057c82 */ /* 0x000fd00008000000 */
.L_x_69:
[----:B------:R-:W-:Y:S02]  /*39f0*/  UIADD3 UR38, UPT, UPT, UR38, 0x1, URZ ;  /* 0x0000000126267890 */ /* 0x000fe4000fffe0ff */
[----:B------:R-:W-:Y:S02]  /*3a00*/  ULEA UR7, UR5, UR41, 0x3 ;  /* 0x0000002905077291 */ /* 0x000fe4000f8e18ff */
[----:B------:R-:W-:Y:S01]  /*3a10*/  UISETP.NE.AND UP3, UPT, UR38, URZ, UPT ;  /* 0x000000ff2600728c */ /* 0x000fe2000bf65270 */
[----:B--23--:R-:W-:Y:S10]  /*3a20*/  @P2 BRA `(.L_x_67) ;  /* 0x00000000000c2947 */ /* 0x00cff40003800000 */
[----:B-1----:R-:W-:Y:S04]  /*3a30*/  SHF.L.U32 R2, R8, 0x1f, RZ ;  /* 0x0000001f08027819 */ /* 0x002fe800000006ff */
[----:B------:R-:W1:Y:S02]  /*3a40*/  SYNCS.PHASECHK.TRANS64.TRYWAIT P0, [UR7], R2 ;  /* 0x00000002ff0075a7 */ /* 0x000e640008001107 */
[----:B-1----:R-:W-:Y:S05]  /*3a50*/  @!P0 BRA `(.L_x_68) ;  /* 0x0000005400408947 */ /* 0x002fea0003800000 */
.L_x_67:
[----:B------:R-:W-:Y:S01]  /*3a60*/  UISETP.NE.AND UP0, UPT, UR37, 0x1, UPT ;  /* 0x000000012500788c */ /* 0x000fe2000bf05270 */
[----:B------:R-:W-:Y:S01]  /*3a70*/  PLOP3.LUT P2, PT, PT, PT, PT, 0x80, 0x8 ;  /* 0x000000000008781c */ /* 0x000fe20003f4f070 */
[----:B------:R-:W-:Y:S02]  /*3a80*/  UIADD3 UR4, UPT, UPT, UR5, 0x1, URZ ;  /* 0x0000000105047890 */ /* 0x000fe4000fffe0ff */
[----:B------:R-:W-:Y:S02]  /*3a90*/  UIADD3 UR40, UPT, UPT, UR7, 0x20, URZ ;  /* 0x0000002007287890 */ /* 0x000fe4000fffe0ff */
[----:B------:R-:W-:Y:S01]  /*3aa0*/  UISETP.NE.AND UP1, UPT, UR4, 0x4, UPT ;  /* 0x000000040400788c */ /* 0x000fe2000bf25270 */
[----:B------:R-:W-:Y:S01]  /*3ab0*/  PLOP3.LUT P0, PT, PT, PT, UP0, 0x80, 0x8 ;  /* 0x000000000008781c */ /* 0x000fe20003f0f008 */
[----:B------:R-:W-:Y:S02]  /*3ac0*/  UIADD3 UR37, UPT, UPT, UR37, -0x1, URZ ;  /* 0xffffffff25257890 */ /* 0x000fe4000fffe0ff */
[----:B------:R-:W-:Y:S02]  /*3ad0*/  USEL UR6, URZ, 0x1, UP1 ;  /* 0x00000001ff067887 */ /* 0x000fe40008800000 */
[----:B------:R-:W-:Y:S01]  /*3ae0*/  USEL UR39, UR4, URZ, UP1 ;  /* 0x000000ff04277287 */ /* 0x000fe20008800000 */
[----:B------:R-:W-:Y:S01]  /*3af0*/  UMOV UR7, 0x40004040 ;  /* 0x4000404000077882 */ /* 0x000fe20000000000 */
[----:B------:R-:W-:Y:S02]  /*3b00*/  UMOV UR35, 0x40004040 ;  /* 0x4000404000237882 */ /* 0x000fe40000000000 */
[----:B------:R-:W-:Y:S01]  /*3b10*/  @UP0 ULEA UR4, UR39, UR41, 0x3 ;  /* 0x0000002927040291 */ /* 0x000fe2000f8e18ff */
[----:B------:R-:W-:Y:S01]  /*3b20*/  LOP3.LUT R8, R8, UR6, RZ, 0x3c, !PT ;  /* 0x0000000608087c12 */ /* 0x000fe2000f8e3cff */
[----:B------:R-:W-:Y:S01]  /*3b30*/  ULEA UR6, UR5, UR44, 0xb ;  /* 0x0000002c05067291 */ /* 0x000fe2000f8e58ff */
[----:B------:R-:W-:Y:S02]  /*3b40*/  UMOV UR33, 0x40004040 ;  /* 0x4000404000217882 */ /* 0x000fe40000000000 */
[----:B-1----:R-:W-:Y:S01]  /*3b50*/  @P0 SHF.L.U32 R0, R8, 0x1f, RZ ;  /* 0x0000001f08000819 */ /* 0x002fe200000006ff */
[----:B------:R-:W-:Y:S02]  /*3b60*/  UIADD3 UR34, UPT, UPT, UR6, 0x2, URZ ;  /* 0x0000000206227890 */ /* 0x000fe4000fffe0ff */
[----:B------:R-:W-:Y:S01]  /*3b70*/  UIADD3 UR30, UPT, UPT, UR6, 0x4, URZ ;  /* 0x00000004061e7890 */ /* 0x000fe2000fffe0ff */
[----:B------:R2:W3:Y:S01]  /*3b80*/  @P0 SYNCS.PHASECHK.TRANS64.TRYWAIT P2, [UR4], R0 ;  /* 0x00000000ff0005a7 */ /* 0x0004e20008041104 */
[----:B------:R-:W-:Y:S02]  /*3b90*/  ULEA UR4, UR5, UR43, 0xa ;  /* 0x0000002b05047291 */ /* 0x000fe4000f8e50ff */
[----:B------:R-:W-:Y:S02]  /*3ba0*/  UIADD3 UR26, UPT, UPT, UR6, 0x6, URZ ;  /* 0x00000006061a7890 */ /* 0x000fe4000fffe0ff */
        /* <DEDUP_REMOVED lines=10> */
[----:B------:R-:W-:Y:S01]  /*3c50*/  UIADD3 UR8, UPT, UPT, UR4, 0x206, URZ ;  /* 0x0000020604087890 */ /* 0x000fe2000fffe0ff */
[----:B------:R-:W-:Y:S01]  /*3c60*/  UMOV UR5, 0x40004040 ;  /* 0x4000404000057882 */ /* 0x000fe20000000000 */
[----:B------:R-:W-:Y:S01]  /*3c70*/  UMOV UR31, 0x40004040 ;  /* 0x40004040001f7882 */ /* 0x000fe20000000000 */
[----:B------:R1:W-:Y:S01]  /*3c80*/  UTCHMMA gdesc[UR4], gdesc[UR6], tmem[UR36], tmem[UR62], idesc[UR63], UP2 ;  /* 0x00ff3e06040075ea */ /* 0x0003e20009000024 */
[----:B------:R-:W-:Y:S01]  /*3c90*/  UPLOP3.LUT UP2, UPT, UPT, UPT, UPT, 0x80, 0x8 ;  /* 0x000000000008789c */ /* 0x000fe20003f4f070 */
[----:B------:R2:W-:Y:S01]  /*3ca0*/  UTCHMMA gdesc[UR32], gdesc[UR34], tmem[UR36], tmem[UR60], idesc[UR61], UPT ;  /* 0x00ff3c22200075ea */ /* 0x0005e2000b800024 */
[----:B------:R-:W-:Y:S01]  /*3cb0*/  UMOV UR29, 0x40004040 ;  /* 0x40004040001d7882 */ /* 0x000fe20000000000 */
[----:B------:R-:W-:Y:S01]  /*3cc0*/  UMOV UR27, 0x40004040 ;  /* 0x40004040001b7882 */ /* 0x000fe20000000000 */
        /* <DEDUP_REMOVED lines=12> */
[----:B------:R-:W-:Y:S01]  /*3d90*/  UMOV UR9, 0x40004040 ;  /* 0x4000404000097882 */ /* 0x000fe20000000000 */
[----:B------:R2:W-:Y:S01]  /*3da0*/  UTCHMMA gdesc[UR12], gdesc[UR14], tmem[UR36], tmem[UR50], idesc[UR51], UPT ;  /* 0x00ff320e0c0075ea */ /* 0x0005e2000b800024 */
[----:B------:R2:W-:Y:S01]  /*3db0*/  UTCHMMA gdesc[UR8], gdesc[UR10], tmem[UR36], tmem[UR48], idesc[UR49], UPT ;  /* 0x00ff300a080075ea */ /* 0x0005e2000b800024 */
[----:B------:R2:W-:Y:S01]  /*3dc0*/  UTCBAR.MULTICAST [UR40], URZ, UR42 ;  /* 0x000000ff280073e9 */ /* 0x0005e2000800082a */
[----:B-1----:R-:W-:Y:S01]  /*3dd0*/  UMOV UR5, UR39 ;  /* 0x0000002700057c82 */ /* 0x002fe20008000000 */
[----:B------:R-:W-:Y:S05]  /*3de0*/  BRA.U UP3, `(.L_x_69) ;  /* 0xfffffffd03007547 */ /* 0x000fea000b83ffff */
.L_x_66:
[----:B------:R-:W-:Y:S01]  /*3df0*/  UIADD3 UR4, UPT, UPT, UR45, 0x1, URZ ;  /* 0x000000012d047890 */ /* 0x000fe2000fffe0ff */
[C---:B------:R-:W-:Y:S01]  /*3e00*/  ISETP.NE.AND P0, PT, R10.reuse, 0x2, PT ;  /* 0x000000020a00780c */ /* 0x040fe20003f05270 */
[----:B------:R-:W-:Y:S02]  /*3e10*/  UIADD3 UR5, UPT, UPT, UR46, 0xb0, URZ ;  /* 0x000000b02e057890 */ /* 0x000fe4000fffe0ff */
[----:B------:R-:W-:Y:S01]  /*3e20*/  UISETP.NE.AND UP0, UPT, UR4, 0x4, UPT ;  /* 0x000000040400788c */ /* 0x000fe2000bf05270 */
[----:B-12---:R-:W-:Y:S02]  /*3e30*/  SEL R0, RZ, 0x1, P0 ;  /* 0x00000001ff007807 */ /* 0x006fe40000000000 */
[----:B------:R-:W-:Y:S01]  /*3e40*/  SEL R10, R10, RZ, P0 ;  /* 0x000000ff0a0a7207 */ /* 0x000fe20000000000 */
[----:B------:R-:W-:Y:S01]  /*3e50*/  USEL UR6, URZ, 0x1, UP0 ;  /* 0x00000001ff067887 */ /* 0x000fe20008000000 */
[----:B------:R-:W-:Y:S01]  /*3e60*/  LOP3.LUT R9, R9, R0, RZ, 0x3c, !PT ;  /* 0x0000000009097212 */ /* 0x000fe200078e3cff */
[----:B------:R-:W-:Y:S01]  /*3e70*/  USEL UR45, UR4, URZ, UP0 ;  /* 0x000000ff042d7287 */ /* 0x000fe20008000000 */
[----:B------:R1:W-:Y:S03]  /*3e80*/  UTCBAR [UR5], URZ ;  /* 0x000000ff050073e9 */ /* 0x0003e600080000ff */
[----:B------:R-:W-:Y:S01]  /*3e90*/  LOP3.LUT R11, R11, UR6, RZ, 0x3c, !PT ;  /* 0x000000060b0b7c12 */ /* 0x000fe2000f8e3cff */
[----:B------:R-:W-:Y:S07]  /*3ea0*/  @P1 BRA `(.L_x_70) ;  /* 0xfffffff800381947 */ /* 0x000fee000383ffff */
[----:B------:R-:W2:Y:S01]  /*3eb0*/  S2UR UR8, SR_CgaCtaId ;  /* 0x00000000000879c3 */ /* 0x000ea20000008800 */
[----:B------:R-:W-:Y:S01]  /*3ec0*/  ELECT P0, URZ, PT ;  /* 0x0000000000ff782f */ /* 0x000fe20003800000 */
[----:B------:R-:W-:Y:S01]  /*3ed0*/  IMAD.MOV.U32 R0, RZ, RZ, 0x1 ;  /* 0x00000001ff007424 */ /* 0x000fe200078e00ff */
[----:B------:R-:W-:Y:S01]  /*3ee0*/  UIADD3 UR41, UPT, UPT, UR41, 0xd0, URZ ;  /* 0x000000d029297890 */ /* 0x000fe2000fffe0ff */
[----:B------:R-:W-:Y:S01]  /*3ef0*/  SHF.L.U32 R2, R11, 0x1f, RZ ;  /* 0x0000001f0b027819 */ /* 0x000fe200000006ff */
[----:B------:R-:W-:-:S03]  /*3f00*/  UMOV UR4, 0x40 ;  /* 0x0000004000047882 */ /* 0x000fc60000000000 */
[----:B------:R-:W-:Y:S01]  /*3f10*/  UVIRTCOUNT.DEALLOC.SMPOOL 0x80 ;  /* 0x000000800000784c */ /* 0x000fe20000000000 */
[----:B--2---:R-:W-:Y:S02]  /*3f20*/  ULEA UR8, UR8, UR4, 0x18 ;  /* 0x0000000408087291 */ /* 0x004fe4000f8ec0ff */
[----:B------:R-:W-:-:S07]  /*3f30*/  ULEA UR4, UR45, UR41, 0x3 ;  /* 0x000000292d047291 */ /* 0x000fce000f8e18ff */
[----:B------:R2:W-:Y:S02]  /*3f40*/  @P0 STS.U8 [UR8+0x1c], R0 ;  /* 0x00001c00ff000988 */ /* 0x0005e40008000008 */
[----:B------:R-:W4:Y:S02]  /*3f50*/  SYNCS.PHASECHK.TRANS64.TRYWAIT P0, [UR4], R2 ;  /* 0x00000002ff0075a7 */ /* 0x000f240008001104 */
[----:B--2-4-:R-:W-:Y:S05]  /*3f60*/  @!P0 BRA `(.L_x_71) ;  /* 0x0000005000148947 */ /* 0x014fea0003800000 */
.L_x_162:
[----:B------:R-:W-:-:S04]  /*3f70*/  UIADD3 UR4, UPT, UPT, UR45, 0x1, URZ ;  /* 0x000000012d047890 */ /* 0x000fc8000fffe0ff */
[----:B------:R-:W-:-:S04]  /*3f80*/  UISETP.NE.AND UP0, UPT, UR4, 0x4, UPT ;  /* 0x000000040400788c */ /* 0x000fc8000bf05270 */
[----:B------:R-:W-:Y:S02]  /*3f90*/  USEL UR6, URZ, 0x1, UP0 ;  /* 0x00000001ff067887 */ /* 0x000fe40008000000 */
[----:B------:R-:W-:-:S04]  /*3fa0*/  USEL UR4, UR4, URZ, UP0 ;  /* 0x000000ff04047287 */ /* 0x000fc80008000000 */
[----:B-1----:R-:W-:Y:S01]  /*3fb0*/  ULEA UR5, UR4, UR41, 0x3 ;  /* 0x0000002904057291 */ /* 0x002fe2000f8e18ff */
[----:B--2---:R-:W-:-:S04]  /*3fc0*/  LOP3.LUT R2, R11, UR6, RZ, 0x3c, !PT ;  /* 0x000000060b027c12 */ /* 0x004fc8000f8e3cff */
[----:B------:R-:W-:-:S04]  /*3fd0*/  SHF.L.U32 R3, R2, 0x1f, RZ ;  /* 0x0000001f02037819 */ /* 0x000fc800000006ff */
[----:B------:R-:W1:Y:S02]  /*3fe0*/  SYNCS.PHASECHK.TRANS64.TRYWAIT P0, [UR5], R3 ;  /* 0x00000003ff0075a7 */ /* 0x000e640008001105 */
[----:B-1----:R-:W-:Y:S05]  /*3ff0*/  @!P0 BRA `(.L_x_72) ;  /* 0x0000005000088947 */ /* 0x002fea0003800000 */
.L_x_164:
        /* <DEDUP_REMOVED lines=9> */
.L_x_166:
[----:B------:R-:W-:-:S04]  /*4090*/  UIADD3 UR4, UPT, UPT, UR4, 0x1, URZ ;  /* 0x0000000104047890 */ /* 0x000fc8000fffe0ff */
[----:B------:R-:W-:-:S04]  /*40a0*/  UISETP.NE.AND UP0, UPT, UR4, 0x4, UPT ;  /* 0x000000040400788c */ /* 0x000fc8000bf05270 */
[----:B------:R-:W-:Y:S02]  /*40b0*/  USEL UR5, URZ, 0x1, UP0 ;  /* 0x00000001ff057887 */ /* 0x000fe40008000000 */
[----:B------:R-:W-:-:S04]  /*40c0*/  USEL UR4, UR4, URZ, UP0 ;  /* 0x000000ff04047287 */ /* 0x000fc80008000000 */
[----:B------:R-:W-:Y:S01]  /*40d0*/  ULEA UR4, UR4, UR41, 0x3 ;  /* 0x0000002904047291 */ /* 0x000fe2000f8e18ff */
[----:B------:R-:W-:-:S04]  /*40e0*/  LOP3.LUT R2, R2, UR5, RZ, 0x3c, !PT ;  /* 0x0000000502027c12 */ /* 0x000fc8000f8e3cff */
[----:B------:R-:W-:-:S04]  /*40f0*/  SHF.L.U32 R2, R2, 0x1f, RZ ;  /* 0x0000001f02027819 */ /* 0x000fc800000006ff */
[----:B------:R-:W2:Y:S02]  /*4100*/  SYNCS.PHASECHK.TRANS64.TRYWAIT P0, [UR4], R2 ;  /* 0x00000002ff0075a7 */ /* 0x000ea40008001104 */
[----:B--2---:R-:W-:Y:S05]  /*4110*/  @!P0 BRA `(.L_x_74) ;  /* 0x0000004c00f08947 */ /* 0x004fea0003800000 */
.L_x_168:
[----:B------:R-:W-:Y:S01]  /*4120*/  NOP ;  /* 0x0000000000007918 */ /* 0x000fe20000000000 */
[----:B-1----:R-:W1:Y:S01]  /*4130*/  LDS R0, [UR8+0x14] ;  /* 0x00001408ff007984 */ /* 0x002e620008000800 */
[----:B------:R-:W-:Y:S01]  /*4140*/  ULOP3.LUT UR4, UR65, 0xffff, URZ, 0xc0, !UPT ;  /* 0x0000ffff41047892 */ /* 0x000fe2000f8ec0ff */
[----:B------:R-:W-:Y:S01]  /*4150*/  UMOV UR5, 0xffff ;  /* 0x0000ffff00057882 */ /* 0x000fe20000000000 */
[----:B------:R-:W-:Y:S02]  /*4160*/  UMOV UR6, 0x1 ;  /* 0x0000000100067882 */ /* 0x000fe40000000000 */
[----:B------:R-:W-:-:S04]  /*4170*/  USHF.R.U32.HI UR4, URZ, 0x5, UR4 ;  /* 0x00000005ff047899 */ /* 0x000fc80008011604 */
[----:B------:R-:W-:Y:S02]  /*4180*/  USHF.L.U32 UR5, UR5, UR4, URZ ;  /* 0x0000000405057299 */ /* 0x000fe400080006ff */
[----:B------:R-:W-:-:S04]  /*4190*/  USHF.L.U32 UR4, UR6, UR4, URZ ;  /* 0x0000000406047299 */ /* 0x000fc800080006ff */
[----:B-1----:R-:W-:-:S04]  /*41a0*/  LOP3.LUT R0, R0, UR5, RZ, 0xc0, !PT ;  /* 0x0000000500007c12 */ /* 0x002fc8000f8ec0ff */
[----:B------:R-:W-:-:S13]  /*41b0*/  ISETP.NE.AND P0, PT, R0, UR5, PT ;  /* 0x0000000500007c0c */ /* 0x000fda000bf05270 */
[----:B------:R-:W-:Y:S05]  /*41c0*/  @P0 BRA `(.L_x_75) ;  /* 0x0000000000580947 */ /* 0x000fea0003800000 */
[----:B------:R-:W1:Y:S02]  /*41d0*/  LDS R0, [UR8+0x18] ;  /* 0x00001808ff007984 */ /* 0x000e640008000800 */
[----:B-1----:R-:W-:-:S04]  /*41e0*/  LOP3.LUT R0, R0, UR4, RZ, 0xc0, !PT ;  /* 0x0000000400007c12 */ /* 0x002fc8000f8ec0ff */
[----:B------:R-:W-:-:S13]  /*41f0*/  ISETP.NE.AND P0, PT, R0, UR4, PT ;  /* 0x0000000400007c0c */ /* 0x000fda000bf05270 */
[----:B------:R-:W-:Y:S05]  /*4200*/  @P0 BRA `(.L_x_76) ;  /* 0x00000000003c0947 */ /* 0x000fea0003800000 */
[----:B------:R-:W1:Y:S01]  /*4210*/  S2R R2, SR_LANEID ;  /* 0x0000000000027919 */ /* 0x000e620000000000 */
[----:B------:R-:W-:-:S06]  /*4220*/  ULOP3.LUT UR5, URZ, UR5, URZ, 0x33, !UPT ;  /* 0x00000005ff057292 */ /* 0x000fcc000f8e33ff */
[----:B------:R-:W-:-:S04]  /*4230*/  IMAD.U32 R0, RZ, RZ, UR5 ;  /* 0x00000005ff007e24 */ /* 0x000fc8000f8e00ff */
[----:B------:R2:W4:Y:S02]  /*4240*/  REDUX UR7, R0 ;  /* 0x00000000000773c4 */ /* 0x0005240000000000 */
[----:B------:R1:W-:Y:S01]  /*4250*/  UTCATOMSWS.AND URZ, UR5 ;  /* 0x0000000500ff79e3 */ /* 0x0003e20008000000 */
[----:B--2---:R-:W-:Y:S01]  /*4260*/  LOP3.LUT R0, RZ, UR4, RZ, 0x33, !PT ;  /* 0x00000004ff007c12 */ /* 0x004fe2000f8e33ff */
[----:B------:R-:W-:Y:S02]  /*4270*/  VOTEU.ANY UR4, UPT, PT ;  /* 0x0000000000047886 */ /* 0x000fe400038e0100 */
[----:B------:R-:W-:Y:S02]  /*4280*/  UFLO.U32 UR4, UR4 ;  /* 0x00000004000472bd */ /* 0x000fe400080e0000 */
[----:B------:R-:W2:Y:S04]  /*4290*/  REDUX UR6, R0 ;  /* 0x00000000000673c4 */ /* 0x000ea80000000000 */
[----:B-1----:R-:W-:-:S02]  /*42a0*/  ISETP.EQ.U32.AND P0, PT, R2, UR4, PT ;  /* 0x0000000402007c0c */ /* 0x002fc4000bf02070 */
[----:B----4-:R-:W-:-:S11]  /*42b0*/  MOV R2, UR7 ;  /* 0x0000000700027c02 */ /* 0x010fd60008000f00 */
[----:B------:R1:W-:Y:S01]  /*42c0*/  @P0 ATOMS.AND RZ, [UR8+0x14], R2 ;  /* 0x00001402ffff098c */ /* 0x0003e2000a800008 */
[----:B--2---:R-:W-:-:S05]  /*42d0*/  IMAD.U32 R0, RZ, RZ, UR6 ;  /* 0x00000006ff007e24 */ /* 0x004fca000f8e00ff */
[----:B------:R1:W-:Y:S01]  /*42e0*/  @P0 ATOMS.AND RZ, [UR8+0x18], R0 ;  /* 0x00001800ffff098c */ /* 0x0003e2000a800008 */
[----:B------:R-:W-:Y:S05]  /*42f0*/  BRA `(.L_x_77) ;  /* 0x0000000000147947 */ /* 0x000fea0003800000 */
.L_x_76:
[----:B------:R-:W-:Y:S02]  /*4300*/  MOV R2, 0x4320 ;  /* 0x0000432000027802 */ /* 0x000fe40000000f00 */
[----:B---3-5:R-:W-:Y:S05]  /*4310*/  CALL.REL.NOINC `($__internal_0_$__cuda_sm10x_tcgen05_guardrail_trap_col_being_dealloced_not_returned_by_alloc) ;  /* 0x0000005000d87944 */ /* 0x028fea0003c00000 */
[----:B------:R-:W-:Y:S05]  /*4320*/  BRA `(.L_x_77) ;  /* 0x0000000000087947 */ /* 0x000fea0003800000 */
.L_x_75:
[----:B------:R-:W-:Y:S02]  /*4330*/  MOV R2, 0x4350 ;  /* 0x0000435000027802 */ /* 0x000fe40000000f00 */
[----:B---3-5:R-:W-:Y:S05]  /*4340*/  CALL.REL.NOINC `($__internal_2_$__cuda_sm10x_tcgen05_guardrail_trap_unallocated_columns_being_dealloced) ;  /* 0x0000005000e47944 */ /* 0x028fea0003c00000 */
.L_x_77:
[----:B------:R-:W-:Y:S01]  /*4350*/  NOP ;  /* 0x0000000000007918 */ /* 0x000fe20000000000 */
[----:B------:R-:W-:Y:S05]  /*4360*/  EXIT ;  /* 0x000000000000794d */ /* 0x000fea0003800000 */
.L_x_59:
[----:B------:R-:W-:-:S09]  /*4370*/  UISETP.NE.OR UP0, UPT, UR17, 0x3, !UP3 ;  /* 0x000000031100788c */ /* 0x000fd2000df05670 */
[----:B------:R-:W-:Y:S05]  /*4380*/  BRA.U UP0, `(.L_x_78) ;  /* 0x0000001100547547 */ /* 0x000fea000b800000 */
[----:B------:R-:W2:Y:S01]  /*4390*/  LDCU UR31, c[0x0][0x370] ;  /* 0x00006e00ff1f77ac */ /* 0x000ea20008000800 */
[----:B------:R-:W3:Y:S01]  /*43a0*/  LDC.64 R16, c[0x0][0x348] ;  /* 0x0000d200ff107b82 */ /* 0x000ee20000000a00 */
[----:B------:R-:W-:Y:S02]  /*43b0*/  HFMA2 R13, -RZ, RZ, 0, 0 ;  /* 0x00000000ff0d7431 */ /* 0x000fe400000001ff */
[----:B------:R-:W-:Y:S01]  /*43c0*/  IMAD.MOV.U32 R15, RZ, RZ, 0x1 ;  /* 0x00000001ff0f7424 */ /* 0x000fe200078e00ff */
[----:B------:R-:W2:Y:S01]  /*43d0*/  LDCU.128 UR44, c[0x0][0xb10] ;  /* 0x00016200ff2c77ac */ /* 0x000ea20008000c00 */
[----:B------:R-:W-:Y:S01]  /*43e0*/  IMAD.MOV.U32 R14, RZ, RZ, RZ ;  /* 0x000000ffff0e7224 */ /* 0x000fe200078e00ff */
[----:B------:R-:W-:Y:S01]  /*43f0*/  MOV R7, 0x1000 ;  /* 0x0000100000077802 */ /* 0x000fe20000000f00 */
[----:B------:R-:W4:Y:S01]  /*4400*/  LDCU UR30, c[0x0][0x374] ;  /* 0x00006e80ff1e77ac */ /* 0x000f220008000800 */
[----:B------:R-:W1:Y:S01]  /*4410*/  LDC.64 R2, c[0x0][0x888] ;  /* 0x00022200ff027b82 */ /* 0x000e620000000a00 */
[----:B------:R-:W4:Y:S01]  /*4420*/  LDCU UR15, c[0x0][0xb0c] ;  /* 0x00016180ff0f77ac */ /* 0x000f220008000800 */
[----:B------:R-:W3:Y:S06]  /*4430*/  LDCU UR41, c[0x0][0xb20] ;  /* 0x00016400ff2977ac */ /* 0x000eec0008000800 */
[----:B------:R-:W1:Y:S01]  /*4440*/  LDC.64 R4, c[0x0][0x890] ;  /* 0x00022400ff047b82 */ /* 0x000e620000000a00 */
[----:B------:R-:W3:Y:S01]  /*4450*/  LDCU UR4, c[0x0][0xb30] ;  /* 0x00016600ff0477ac */ /* 0x000ee20008000800 */
[----:B------:R-:W-:Y:S01]  /*4460*/  UMOV UR21, 0x400 ;  /* 0x0000040000157882 */ /* 0x000fe20000000000 */
[----:B--2---:R-:W-:-:S02]  /*4470*/  UIMAD.WIDE.U32 UR6, UR31, UR44, URZ ;  /* 0x0000002c1f0672a5 */ /* 0x004fc4000f8e00ff */
[----:B----4-:R-:W-:Y:S02]  /*4480*/  UIMAD.WIDE.U32 UR8, UR30, UR47, URZ ;  /* 0x0000002f1e0872a5 */ /* 0x010fe4000f8e00ff */
[----:B------:R-:W-:Y:S02]  /*4490*/  ULEA UR21, UR52, UR21, 0x18 ;  /* 0x0000001534157291 */ /* 0x000fe4000f8ec0ff */
[----:B------:R-:W-:Y:S02]  /*44a0*/  UPLOP3.LUT UP3, UPT, UPT, UPT, UPT, 0x40, 0x4 ;  /* 0x000000000004789c */ /* 0x000fe40003f6e870 */
[----:B------:R-:W-:Y:S01]  /*44b0*/  UIADD3 UR37, UPT, UPT, UR21, 0x58, URZ ;  /* 0x0000005815257890 */ /* 0x000fe2000fffe0ff */
[----:B------:R-:W-:Y:S01]  /*44c0*/  UMOV UR6, UR7 ;  /* 0x0000000700067c82 */ /* 0x000fe20008000000 */
[----:B------:R-:W-:Y:S01]  /*44d0*/  UMOV UR38, UR9 ;  /* 0x0000000900267c82 */ /* 0x000fe20008000000 */
[----:B------:R-:W-:Y:S02]  /*44e0*/  UISETP.GE.AND UP0, UPT, UR42, 0x1, UPT ;  /* 0x000000012a00788c */ /* 0x000fe4000bf06270 */
[----:B------:R-:W-:Y:S01]  /*44f0*/  UISETP.NE.AND UP4, UPT, UR42, 0x1, UPT ;  /* 0x000000012a00788c */ /* 0x000fe2000bf85270 */
[----:B------:R-:W2:Y:S01]  /*4500*/  LDCU.64 UR22, c[0x0][0xb28] ;  /* 0x00016500ff1677ac */ /* 0x000ea20008000a00 */
[----:B------:R-:W-:-:S02]  /*4510*/  UISETP.NE.AND UP6, UPT, UR15, 0x1, UPT ;  /* 0x000000010f00788c */ /* 0x000fc4000bfc5270 */
[----:B------:R-:W-:Y:S02]  /*4520*/  UISETP.NE.AND UP5, UPT, UR46, 0x1, UPT ;  /* 0x000000012e00788c */ /* 0x000fe4000bfa5270 */
[----:B------:R-:W-:Y:S02]  /*4530*/  UIADD3 UR33, UPT, UPT, UR21, 0x40, URZ ;  /* 0x0000004015217890 */ /* 0x000fe4000fffe0ff */
[----:B------:R-:W-:Y:S02]  /*4540*/  UIADD3 UR25, UPT, UPT, UR21, 0x48, URZ ;  /* 0x0000004815197890 */ /* 0x000fe4000fffe0ff */
[----:B------:R-:W-:Y:S02]  /*4550*/  UIADD3 UR17, UPT, UPT, UR21, 0x50, URZ ;  /* 0x0000005015117890 */ /* 0x000fe4000fffe0ff */
[----:B------:R-:W-:Y:S02]  /*4560*/  UPRMT UR37, UR52, 0x654, UR37 ;  /* 0x0000065434257896 */ /* 0x000fe40008000025 */
[----:B------:R-:W-:-:S02]  /*4570*/  USHF.R.U32.HI UR39, URZ, UR45, UR6 ;  /* 0x0000002dff277299 */ /* 0x000fc40008011606 */
[----:B---3--:R-:W-:Y:S02]  /*4580*/  USHF.R.U32.HI UR38, URZ, UR41, UR38 ;  /* 0x00000029ff267299 */ /* 0x008fe40008011626 */
[----:B------:R-:W-:-:S11]  /*4590*/  UISETP.NE.AND UP2, UPT, UR4, 0x1, UPT ;  /* 0x000000010400788c */ /* 0x000fd6000bf45270 */
.L_x_89:
[C---:B------:R-:W-:Y:S02]  /*45a0*/  LEA R12, R14.reuse, UR21, 0x3 ;  /* 0x000000150e0c7c11 */ /* 0x040fe4000f8e18ff */
[----:B------:R-:W-:Y:S02]  /*45b0*/  SHF.L.U32 R0, R13, 0x1f, RZ ;  /* 0x0000001f0d007819 */ /* 0x000fe400000006ff */
[----:B------:R-:W-:Y:S02]  /*45c0*/  LEA R8, R14, UR21, 0x4 ;  /* 0x000000150e087c11 */ /* 0x000fe4000f8e20ff */
[----:B---3--:R-:W3:Y:S02]  /*45d0*/  SYNCS.PHASECHK.TRANS64.TRYWAIT P0, [R12+URZ+0x90], R0 ;  /* 0x000090000c0075a7 */ /* 0x008ee400080011ff */
[----:B---3--:R-:W-:Y:S05]  /*45e0*/  @!P0 BRA `(.L_x_79) ;  /* 0x0000004800d48947 */ /* 0x008fea0003800000 */
.L_x_169:
        /* <DEDUP_REMOVED lines=8> */
[----:B----4-:R-:W-:Y:S11]  /*4670*/  LOP3.LUT P0, RZ, R10, 0x1, RZ, 0xc0, !PT ;  /* 0x000000010aff7812 */ /* 0x010ff6000780c0ff */
[----:B------:R-:W-:Y:S02]  /*4680*/  @!UPT UIADD3 URZ, UPT, UPT, URZ, URZ, URZ ;  /* 0x000000fffffff290 */ /* 0x000fe4000fffe0ff */
[----:B-1----:R-:W-:Y:S01]  /*4690*/  VOTEU.ANY UP1, P0 ;  /* 0x0000000000ff7886 */ /* 0x002fe20000020100 */
[----:B------:R-:W-:Y:S11]  /*46a0*/  PLOP3.LUT P0, PT, PT, PT, UP1, 0x80, 0x8 ;  /* 0x000000000008781c */ /* 0x000ff60003f0f018 */
[----:B------:R-:W-:Y:S02]  /*46b0*/  @!UPT UIADD3 URZ, UPT, UPT, URZ, URZ, URZ ;  /* 0x000000fffffff290 */ /* 0x000fe4000fffe0ff */
[----:B---3--:R-:W-:Y:S02]  /*46c0*/  @P0 SHF.R.U32.HI R0, RZ, 0x10, R9 ;  /* 0x00000010ff000819 */ /* 0x008fe40000011609 */
[----:B------:R-:W-:Y:S02]  /*46d0*/  @P0 MOV R6, R8 ;  /* 0x0000000800060202 */ /* 0x000fe40000000f00 */
[----:B------:R-:W-:Y:S01]  /*46e0*/  @P0 R2UR UR4, R0 ;  /* 0x00000000000402ca */ /* 0x000fe200000e0000 */
[----:B------:R-:W-:Y:S01]  /*46f0*/  VIADD R0, R12, 0xa0 ;  /* 0x000000a00c007836 */ /* 0x000fe20000000000 */
[----:B------:R-:W-:Y:S02]  /*4700*/  @P0 LOP3.LUT R8, R9, 0xffff, RZ, 0xc0, !PT ;  /* 0x0000ffff09080812 */ /* 0x000fe400078ec0ff */
[----:B------:R-:W-:Y:S02]  /*4710*/  @P0 R2UR UR6, R6 ;  /* 0x00000000060602ca */ /* 0x000fe400000e0000 */
[----:B------:R-:W-:Y:S02]  /*4720*/  PRMT R0, RZ, 0x654, R0 ;  /* 0x00000654ff007816 */ /* 0x000fe40000000000 */
[----:B------:R-:W-:Y:S02]  /*4730*/  @P0 R2UR UR5, R8 ;  /* 0x00000000080502ca */ /* 0x000fe400000e0000 */
[----:B------:R1:W-:Y:S03]  /*4740*/  SYNCS.ARRIVE.TRANS64.RED.A1T0 RZ, [R0+URZ], RZ ;  /* 0x000000ff00ff79a7 */ /* 0x0003e600081004ff */
[----:B------:R-:W-:Y:S04]  /*4750*/  @UP1 UMOV UR29, UR4 ;  /* 0x00000004001d1c82 */ /* 0x000fe80008000000 */
[----:B------:R-:W-:Y:S04]  /*4760*/  @UP1 UMOV UR14, UR6 ;  /* 0x00000006000e1c82 */ /* 0x000fe80008000000 */
[----:B------:R-:W-:Y:S01]  /*4770*/  @UP1 UMOV UR13, UR5 ;  /* 0x00000005000d1c82 */ /* 0x000fe20008000000 */
[----:B------:R-:W-:Y:S05]  /*4780*/  BRA.U !UP0, `(.L_x_80) ;  /* 0x0000000108a47547 */ /* 0x000fea000b800000 */
[----:B------:R-:W-:Y:S02]  /*4790*/  UIMAD.WIDE.U32 UR18, UR13, UR47, URZ ;  /* 0x0000002f0d1272a5 */ /* 0x000fe4000f8e00ff */
[----:B------:R-:W-:Y:S02]  /*47a0*/  UIMAD.WIDE.U32 UR26, UR14, UR44, URZ ;  /* 0x0000002c0e1a72a5 */ /* 0x000fe4000f8e00ff */
[----:B------:R-:W-:Y:S02]  /*47b0*/  USEL UR4, UR30, UR38, !UP5 ;  /* 0x000000261e047287 */ /* 0x000fe4000e800000 */
[----:B------:R-:W-:Y:S02]  /*47c0*/  USEL UR7, UR31, UR39, !UP6 ;  /* 0x000000271f077287 */ /* 0x000fe4000f000000 */
[----:B--2---:R-:W-:Y:S02]  /*47d0*/  UIMAD.WIDE.U32 UR8, UR4, UR22, URZ ;  /* 0x00000016040872a5 */ /* 0x004fe4000f8e00ff */
[----:B------:R-:W-:Y:S01]  /*47e0*/  UIMAD.WIDE.U32 UR10, UR7, UR22, URZ ;  /* 0x00000016070a72a5 */ /* 0x000fe2000f8e00ff */
[----:B------:R-:W-:Y:S02]  /*47f0*/  UMOV UR5, UR19 ;  /* 0x0000001300057c82 */ /* 0x000fe40008000000 */
[----:B------:R-:W-:Y:S03]  /*4800*/  USHF.R.U32.HI UR6, URZ, UR41, UR5 ;  /* 0x00000029ff067299 */ /* 0x000fe60008011605 */
[----:B------:R-:W-:Y:S01]  /*4810*/  UMOV UR5, UR27 ;  /* 0x0000001b00057c82 */ /* 0x000fe20008000000 */
[----:B------:R-:W-:Y:S02]  /*4820*/  USEL UR6, UR13, UR6, !UP5 ;  /* 0x000000060d067287 */ /* 0x000fe4000e800000 */
[----:B------:R-:W-:Y:S03]  /*4830*/  USHF.R.U32.HI UR12, URZ, UR45, UR5 ;  /* 0x0000002dff0c7299 */ /* 0x000fe60008011605 */
[----:B------:R-:W-:Y:S02]  /*4840*/  UMOV UR5, UR9 ;  /* 0x0000000900057c82 */ /* 0x000fe40008000000 */
[----:B------:R-:W-:Y:S03]  /*4850*/  @UP4 USHF.R.U32.HI UR4, URZ, UR23, UR5 ;  /* 0x00000017ff044299 */ /* 0x000fe60008011605 */
[----:B------:R-:W-:Y:S01]  /*4860*/  UMOV UR5, UR11 ;  /* 0x0000000b00057c82 */ /* 0x000fe20008000000 */
[----:B------:R-:W-:Y:S02]  /*4870*/  UIMAD UR4, UR42, UR4, URZ ;  /* 0x000000042a0472a4 */ /* 0x000fe4000f8e02ff */
[----:B------:R-:W-:Y:S02]  /*4880*/  @UP4 USHF.R.U32.HI UR7, URZ, UR23, UR5 ;  /* 0x00000017ff074299 */ /* 0x000fe40008011605 */
[----:B------:R-:W-:Y:S02]  /*4890*/  UIMAD.WIDE.U32 UR10, UR6, UR22, URZ ;  /* 0x00000016060a72a5 */ /* 0x000fe4000f8e00ff */
[----:B------:R-:W-:Y:S02]  /*48a0*/  USEL UR5, UR14, UR12, !UP6 ;  /* 0x0000000c0e057287 */ /* 0x000fe4000f000000 */
[----:B------:R-:W-:Y:S02]  /*48b0*/  UIMAD UR8, UR42, UR7, URZ ;  /* 0x000000072a0872a4 */ /* 0x000fe4000f8e02ff */
[----:B------:R-:W-:Y:S03]  /*48c0*/  UISETP.GE.AND UP0, UPT, UR6, UR4, UPT ;  /* 0x000000040600728c */ /* 0x000fe6000bf06270 */
[----:B------:R-:W-:Y:S01]  /*48d0*/  UMOV UR4, UR11 ;  /* 0x0000000b00047c82 */ /* 0x000fe20008000000 */
[----:B------:R-:W-:Y:S02]  /*48e0*/  UISETP.GE.OR UP0, UPT, UR5, UR8, UP0 ;  /* 0x000000080500728c */ /* 0x000fe40008706670 */
[----:B------:R-:W-:Y:S02]  /*48f0*/  USHF.R.U32.HI UR4, URZ, UR23, UR4 ;  /* 0x00000017ff047299 */ /* 0x000fe40008011604 */
[----:B------:R-:W-:Y:S02]  /*4900*/  UIMAD.WIDE.U32 UR8, UR5, UR22, URZ ;  /* 0x00000016050872a5 */ /* 0x000fe4000f8e00ff */
[----:B------:R-:W-:Y:S04]  /*4910*/  USEL UR10, UR6, UR4, !UP4 ;  /* 0x00000004060a7287 */ /* 0x000fe8000e000000 */
[----:B------:R-:W-:Y:S01]  /*4920*/  UIADD3 UR11, UPT, UPT, -UR10, URZ, URZ ;  /* 0x000000ff0a0b7290 */ /* 0x000fe2000fffe1ff */
[----:B------:R-:W-:Y:S02]  /*4930*/  @!UP0 UMOV UR4, UR9 ;  /* 0x0000000900048c82 */ /* 0x000fe40008000000 */
[----:B------:R-:W-:Y:S02]  /*4940*/  @!UP0 USHF.R.U32.HI UR4, URZ, UR23, UR4 ;  /* 0x00000017ff048299 */ /* 0x000fe40008011604 */
[----:B------:R-:W-:Y:S02]  /*4950*/  UIMAD UR8, UR42, UR11, UR6 ;  /* 0x0000000b2a0872a4 */ /* 0x000fe4000f8e0206 */
[----:B------:R-:W-:Y:S04]  /*4960*/  @!UP0 USEL UR4, UR5, UR4, !UP4 ;  /* 0x0000000405048287 */ /* 0x000fe8000e000000 */
[----:B------:R-:W-:Y:S02]  /*4970*/  @!UP0 UIMAD UR8, UR7, UR8, UR4 ;  /* 0x00000008070882a4 */ /* 0x000fe4000f8e0204 */
[----:B------:R-:W-:Y:S02]  /*4980*/  @!UP0 UIADD3 UR9, UPT, UPT, UR10, -UR4, URZ ;  /* 0x800000040a098290 */ /* 0x000fe4000fffe0ff */
[----:B------:R-:W-:Y:S02]  /*4990*/  UIADD3 UR4, UPT, UPT, -UR5, URZ, URZ ;  /* 0x000000ff05047290 */ /* 0x000fe4000fffe1ff */
[----:B------:R-:W-:Y:S02]  /*49a0*/  UIADD3 UR7, UPT, UPT, -UR6, URZ, URZ ;  /* 0x000000ff06077290 */ /* 0x000fe4000fffe1ff */
[----:B------:R-:W-:Y:S02]  /*49b0*/  @!UP0 UIMAD UR6, UR9, UR42, UR5 ;  /* 0x0000002a090682a4 */ /* 0x000fe4000f8e0205 */
[----:B------:R-:W-:Y:S02]  /*49c0*/  UIMAD UR14, UR15, UR4, UR14 ;  /* 0x000000040f0e72a4 */ /* 0x000fe4000f8e020e */
[----:B------:R-:W-:Y:S01]  /*49d0*/  UIMAD UR13, UR46, UR7, UR13 ;  /* 0x000000072e0d72a4 */ /* 0x000fe2000f8e020d */
[----:B------:R-:W-:Y:S02]  /*49e0*/  @!UP0 UMOV UR5, UR8 ;  /* 0x0000000800058c82 */ /* 0x000fe40008000000 */
[----:B------:R-:W-:Y:S02]  /*49f0*/  UIMAD UR14, UR5, UR15, UR14 ;  /* 0x0000000f050e72a4 */ /* 0x000fe4000f8e020e */
[----:B------:R-:W-:Y:S11]  /*4a00*/  UIMAD UR13, UR6, UR46, UR13 ;  /* 0x0000002e060d72a4 */ /* 0x000ff6000f8e020d */
[----:B------:R-:W-:Y:S01]  /*4a10*/  @!UPT UIADD3 URZ, UPT, UPT, URZ, URZ, URZ ;  /* 0x000000fffffff290 */ /* 0x000fe2000fffe0ff */
.L_x_80:
[----:B------:R-:W3:Y:S01]  /*4a20*/  @!UP2 LDCU.128 UR8, c[0x0][0xb10] ;  /* 0x00016200ff08a7ac */ /* 0x000ee20008000c00 */
[C---:B------:R-:W-:Y:S02]  /*4a30*/  ISETP.NE.U32.AND P1, PT, R4.reuse, RZ, PT ;  /* 0x000000ff0400720c */ /* 0x040fe40003f25070 */
[----:B------:R-:W-:Y:S02]  /*4a40*/  ISETP.NE.U32.AND P0, PT, R4, RZ, PT ;  /* 0x000000ff0400720c */ /* 0x000fe40003f05070 */
[C---:B------:R-:W-:Y:S02]  /*4a50*/  ISETP.NE.AND.EX P1, PT, R5.reuse, RZ, PT, P1 ;  /* 0x000000ff0500720c */ /* 0x040fe40003f25310 */
[----:B------:R-:W-:Y:S01]  /*4a60*/  ISETP.NE.AND.EX P0, PT, R5, RZ, PT, P0 ;  /* 0x000000ff0500720c */ /* 0x000fe20003f05300 */
[----:B------:R-:W4:Y:S01]  /*4a70*/  @!UP2 LDCU UR5, c[0x0][0xb0c] ;  /* 0x00016180ff05a7ac */ /* 0x000f220008000800 */
[----:B------:R-:W-:Y:S01]  /*4a80*/  SHF.L.U32 R9, R15, 0x1f, RZ ;  /* 0x0000001f0f097819 */ /* 0x000fe200000006ff */
[----:B------:R-:W-:Y:S02]  /*4a90*/  USHF.L.U32 UR35, UR16, 0x6, URZ ;  /* 0x0000000610237899 */ /* 0x000fe400080006ff */
[----:B------:R-:W-:Y:S02]  /*4aa0*/  USHF.L.U32 UR34, UR20, 0x7, URZ ;  /* 0x0000000714227899 */ /* 0x000fe400080006ff */
[----:B---3--:R-:W-:Y:S07]  /*4ab0*/  UIMAD.WIDE.U32 UR6, UR14, UR8, URZ ;  /* 0x000000080e0672a5 */ /* 0x008fee000f8e00ff */
[----:B------:R-:W-:Y:S01]  /*4ac0*/  @!UP2 UMOV UR4, UR7 ;  /* 0x000000070004ac82 */ /* 0x000fe20008000000 */
[----:B----4-:R-:W-:Y:S02]  /*4ad0*/  @!UP2 UISETP.NE.AND UP0, UPT, UR5, 0x1, UPT ;  /* 0x000000010500a88c */ /* 0x010fe4000bf05270 */
[----:B------:R-:W-:Y:S02]  /*4ae0*/  @!UP2 USHF.R.U32.HI UR4, URZ, UR9, UR4 ;  /* 0x00000009ff04a299 */ /* 0x000fe40008011604 */
[----:B------:R-:W-:Y:S02]  /*4af0*/  UIMAD.WIDE.U32 UR6, UR13, UR11, URZ ;  /* 0x0000000b0d0672a5 */ /* 0x000fe4000f8e00ff */
[----:B------:R-:W-:Y:S02]  /*4b00*/  @!UP2 USEL UR8, UR14, UR4, !UP0 ;  /* 0x000000040e08a287 */ /* 0x000fe4000c000000 */
[----:B------:R-:W-:Y:S03]  /*4b10*/  @!UP2 UISETP.NE.AND UP0, UPT, UR10, 0x1, UPT ;  /* 0x000000010a00a88c */ /* 0x000fe6000bf05270 */
[----:B------:R-:W-:Y:S02]  /*4b20*/  @!UP2 UMOV UR6, UR7 ;  /* 0x000000070006ac82 */ /* 0x000fe40008000000 */
[----:B------:R-:W3:Y:S02]  /*4b30*/  @!UP2 LDCU UR4, c[0x0][0xb20] ;  /* 0x00016400ff04a7ac */ /* 0x000ee40008000800 */
[----:B---3--:R-:W-:Y:S04]  /*4b40*/  @!UP2 USHF.R.U32.HI UR6, URZ, UR4, UR6 ;  /* 0x00000004ff06a299 */ /* 0x008fe80008011606 */
[----:B------:R-:W-:Y:S04]  /*4b50*/  @!UP2 USEL UR6, UR13, UR6, !UP0 ;  /* 0x000000060d06a287 */ /* 0x000fe8000c000000 */
[----:B------:R-:W-:Y:S02]  /*4b60*/  @!UP2 UIADD3 UR4, UPT, UPT, -UR8, UR6, URZ ;  /* 0x000000060804a290 */ /* 0x000fe4000fffe1ff */
[----:B------:R-:W-:Y:S02]  /*4b70*/  @!UP2 UIADD3 UR6, UPT, UPT, UR8, -UR6, URZ ;  /* 0x800000060806a290 */ /* 0x000fe4000fffe0ff */
[----:B------:R-:W-:Y:S02]  /*4b80*/  @!UP2 UIMAD UR14, UR4, UR5, UR14 ;  /* 0x00000005040ea2a4 */ /* 0x000fe4000f8e020e */
[----:B------:R-:W-:Y:S01]  /*4b90*/  @!UP2 UIMAD UR13, UR6, UR10, UR13 ;  /* 0x0000000a060da2a4 */ /* 0x000fe2000f8e020d */
[----:B------:R-:W-:Y:S11]  /*4ba0*/  BRA.U UP3, `(.L_x_81) ;  /* 0x0000000103107547 */ /* 0x000ff6000b800000 */
[----:B------:R-:W-:Y:S04]  /*4bb0*/  MOV R6, UR40 ;  /* 0x0000002800067c02 */ /* 0x000fe80008000f00 */
[----:B------:R-:W-:Y:S04]  /*4bc0*/  SHF.L.U32 R6, R6, 0x1f, RZ ;  /* 0x0000001f06067819 */ /* 0x000fe800000006ff */
[----:B------:R-:W3:Y:S02]  /*4bd0*/  SYNCS.PHASECHK.TRANS64.TRYWAIT P2, [UR21+0x88], R6 ;  /* 0x00008806ff0075a7 */ /* 0x000ee40008041115 */
[----:B---3--:R-:W-:Y:S05]  /*4be0*/  @!P2 BRA `(.L_x_82) ;  /* 0x000000440068a947 */ /* 0x008fea0003800000 */
.L_x_81:
[----:B------:R-:W-:Y:S05]  /*4bf0*/  @!P1 BRA `(.L_x_83) ;  /* 0x0000000000309947 */ /* 0x000fea0003800000 */
[----:B------:R-:W-:Y:S01]  /*4c00*/  ISETP.NE.U32.AND P1, PT, R2, RZ, PT ;  /* 0x000000ff0200720c */ /* 0x000fe20003f25070 */
[----:B------:R-:W3:Y:S01]  /*4c10*/  LDCU.64 UR4, c[0x0][0x358] ;  /* 0x00006b00ff0477ac */ /* 0x000ee20008000a00 */
[----:B------:R-:W-:Y:S02]  /*4c20*/  IMAD.MOV.U32 R45, RZ, RZ, 0x1 ;  /* 0x00000001ff2d7424 */ /* 0x000fe400078e00ff */
[----:B------:R-:W-:Y:S11]  /*4c30*/  ISETP.NE.AND.EX P1, PT, R3, RZ, PT, P1 ;  /* 0x000000ff0300720c */ /* 0x000ff60003f25310 */
[----:B------:R-:W-:Y:S02]  /*4c40*/  @!UPT UIADD3 URZ, UPT, UPT, URZ, URZ, URZ ;  /* 0x000000fffffff290 */ /* 0x000fe4000fffe0ff */
[----:B------:R-:W4:Y:S01]  /*4c50*/  @P1 LDC.64 R10, c[0x0][0x888] ;  /* 0x00022200ff0a1b82 */ /* 0x000f220000000a00 */
[----:B-1----:R-:W-:Y:S04]  /*4c60*/  @P1 IMAD R0, R4, UR36, RZ ;  /* 0x0000002404001c24 */ /* 0x002fe8000f8e02ff */
[----:B----4-:R-:W-:Y:S04]  /*4c70*/  @P1 IMAD.WIDE R10, R0, 0x4, R10 ;  /* 0x00000004000a1825 */ /* 0x010fe800078e020a */
[----:B------:R-:W-:Y:S01]  /*4c80*/  HFMA2 R0, -RZ, RZ, 0, 5.9604644775390625e-08 ;  /* 0x00000001ff007431 */ /* 0x000fe200000001ff */
[----:B---3-5:R3:W5:Y:S04]  /*4c90*/  @P1 LDG.E R27, desc[UR4][R10.64] ;  /* 0x000000040a1b1981 */ /* 0x028768000c1e1900 */
[----:B------:R-:W-:Y:S01]  /*4ca0*/  @!P1 PRMT R45, R0, 0x7610, R45 ;  /* 0x00007610002d9816 */ /* 0x000fe2000000002d */
[----:B---3--:R-:W4:Y:S06]  /*4cb0*/  @!P1 LDC R27, c[0x0][0x880] ;  /* 0x00022000ff1b9b82 */ /* 0x008f2c0000000800 */
.L_x_83:
[----:B----45:R-:W-:Y:S01]  /*4cc0*/  @!P0 FSETP.EQ.AND P1, PT, R27, RZ, PT ;  /* 0x000000ff1b00820b */ /* 0x030fe20003f22000 */
[----:B------:R-:W-:Y:S01]  /*4cd0*/  @!UPT UIADD3 URZ, UPT, UPT, URZ, URZ, URZ ;  /* 0x000000fffffff290 */ /* 0x000fe2000fffe0ff */
[----:B------:R-:W-:Y:S11]  /*4ce0*/  @!P0 BRA `(.L_x_84) ;  /* 0x0000000000188947 */ /* 0x000ff60003800000 */
[----:B------:R-:W-:Y:S02]  /*4cf0*/  LOP3.LUT P0, RZ, R45, 0xff, RZ, 0xc0, !PT ;  /* 0x000000ff2dff7812 */ /* 0x000fe4000780c0ff */
[----:B------:R-:W-:Y:S04]  /*4d00*/  ISETP.NE.U32.AND P1, PT, R2, RZ, PT ;  /* 0x000000ff0200720c */ /* 0x000fe80003f25070 */
[----:B------:R-:W-:Y:S04]  /*4d10*/  ISETP.NE.AND.EX P1, PT, R3, RZ, PT, P1 ;  /* 0x000000ff0300720c */ /* 0x000fe80003f25310 */
[----:B------:R-:W-:Y:S03]  /*4d20*/  PLOP3.LUT P1, PT, P1, PT, PT, 0x8, 0x80 ;  /* 0x000000000080781c */ /* 0x000fe60000f2e170 */
[----:B------:R-:W-:Y:S11]  /*4d30*/  @P0 FSETP.EQ.AND P1, PT, R27, RZ, PT ;  /* 0x000000ff1b00020b */ /* 0x000ff60003f22000 */
[----:B------:R-:W-:Y:S02]  /*4d40*/  @!UPT UIADD3 URZ, UPT, UPT, URZ, URZ, URZ ;  /* 0x000000fffffff290 */ /* 0x000fe4000fffe0ff */
.L_x_84:
[----:B------:R-:W3:Y:S01]  /*4d50*/  SYNCS.PHASECHK.TRANS64.TRYWAIT P2, [UR21+0x60], R9 ;  /* 0x00006009ff0075a7 */ /* 0x000ee20008041115 */
[----:B------:R-:W-:Y:S04]  /*4d60*/  ELECT P0, URZ, PT ;  /* 0x0000000000ff782f */ /* 0x000fe80003800000 */
[----:B------:R-:W-:Y:S11]  /*4d70*/  PLOP3.LUT P1, PT, P1, P0, PT, 0xf2, 0x2f ;  /* 0x00000000002f781c */ /* 0x000ff60000f21e72 */
[----:B------:R-:W-:Y:S02]  /*4d80*/  @!UPT UIADD3 URZ, UPT, UPT, URZ, URZ, URZ ;  /* 0x000000fffffff290 */ /* 0x000fe4000fffe0ff */
[----:B------:R-:W-:Y:S05]  /*4d90*/  @!P1 IADD3 R8, P0, PT, R16, 0x580, RZ ;  /* 0x0000058010089810 */ /* 0x000fea0007f1e0ff */
[----:B-1----:R-:W-:Y:S01]  /*4da0*/  @!P1 IMAD.X R6, RZ, RZ, R17, P0 ;  /* 0x000000ffff069224 */ /* 0x002fe200000e0611 */
[----:B---3--:R-:W-:Y:S07]  /*4db0*/  @!P2 BRA `(.L_x_85) ;  /* 0x00000044000ca947 */ /* 0x008fee0003800000 */
.L_x_172:
[----:B------:R-:W-:Y:S01]  /*4dc0*/  @!P1 R2UR UR5, R8 ;  /* 0x00000000080592ca */ /* 0x000fe200000e0000 */
[----:B------:R-:W-:Y:S01]  /*4dd0*/  VOTEU.ALL UP0, P1 ;  /* 0x0000000000ff7886 */ /* 0x000fe20000800000 */
[----:B------:R-:W-:Y:S01]  /*4de0*/  @!P1 R2UR UR4, R6 ;  /* 0x00000000060492ca */ /* 0x000fe200000e0000 */
[----:B-1----:R-:W-:Y:S01]  /*4df0*/  @!P1 IMAD.MOV.U32 R0, RZ, RZ, 0x1000 ;  /* 0x00001000ff009424 */ /* 0x002fe200078e00ff */
[----:B------:R-:W-:Y:S01]  /*4e00*/  UMOV UR8, 0x0 ;  /* 0x0000000000087882 */ /* 0x000fe20000000000 */
[----:B------:R-:W-:Y:S01]  /*4e10*/  UMOV UR9, 0x10000000 ;  /* 0x1000000000097882 */ /* 0x000fe20000000000 */
[----:B------:R-:W-:Y:S01]  /*4e20*/  @!UP0 UIADD3 UR32, UPT, UPT, UR21, 0x200, URZ ;  /* 0x0000020015208890 */ /* 0x000fe2000fffe0ff */
[----:B------:R-:W-:Y:S01]  /*4e30*/  @!P1 IADD3 R8, P0, PT, R16, 0x580, RZ ;  /* 0x0000058010089810 */ /* 0x000fe20007f1e0ff */
[----:B------:R-:W-:Y:S01]  /*4e40*/  VOTEU.ALL UP0, P1 ;  /* 0x0000000000ff7886 */ /* 0x000fe20000800000 */
[----:B------:R-:W-:Y:S03]  /*4e50*/  UPRMT UR6, UR52, 0x654, UR33 ;  /* 0x0000065434067896 */ /* 0x000fe60008000021 */
[----:B------:R-:W-:Y:S02]  /*4e60*/  @!P1 IMAD.X R6, RZ, RZ, R17, P0 ;  /* 0x000000ffff069224 */ /* 0x000fe400000e0611 */
[----:B------:R-:W-:Y:S02]  /*4e70*/  IMAD.U32 R10, RZ, RZ, UR5 ;  /* 0x00000005ff0a7e24 */ /* 0x000fe4000f8e00ff */
[----:B------:R-:W-:Y:S03]  /*4e80*/  IMAD.U32 R11, RZ, RZ, UR4 ;  /* 0x00000004ff0b7e24 */ /* 0x000fe6000f8e00ff */
[----:B------:R-:W-:Y:S02]  /*4e90*/  @!P1 R2UR UR4, R10 ;  /* 0x000000000a0492ca */ /* 0x000fe400000e0000 */
[----:B------:R-:W-:Y:S11]  /*4ea0*/  @!P1 R2UR UR5, R11 ;  /* 0x000000000b0592ca */ /* 0x000ff600000e0000 */
[----:B------:R-:W-:Y:S02]  /*4eb0*/  @!UPT UIADD3 URZ, UPT, UPT, URZ, URZ, URZ ;  /* 0x000000fffffff290 */ /* 0x000fe4000fffe0ff */
[----:B------:R1:W-:Y:S01]  /*4ec0*/  @!UP0 UTMALDG.3D [UR32], [UR4], desc[UR8] ;  /* 0x00000820040085b4 */ /* 0x0003e20008011000 */
[----:B------:R1:W-:Y:S01]  /*4ed0*/  @!P1 SYNCS.ARRIVE.TRANS64.RED.A0TR RZ, [UR21+0x40], R0 ;  /* 0x00004000ffff99a7 */ /* 0x0003e20008300415 */
[----:B------:R-:W-:Y:S01]  /*4ee0*/  SYNCS.ARRIVE.TRANS64.RED.A1T0 RZ, [UR6], RZ ;  /* 0x000000ffffff79a7 */ /* 0x000fe20008100406 */
[----:B------:R-:W3:Y:S02]  /*4ef0*/  SYNCS.PHASECHK.TRANS64.TRYWAIT P2, [UR21+0x68], R9 ;  /* 0x00006809ff0075a7 */ /* 0x000ee40008041115 */
[----:B-1-3--:R-:W-:Y:S05]  /*4f00*/  @!P2 BRA `(.L_x_86) ;  /* 0x0000004000d0a947 */ /* 0x00afea0003800000 */
.L_x_174:
        /* <DEDUP_REMOVED lines=8> */
[----:B------:R-:W-:Y:S01]  /*4f90*/  @!UP0 UIADD3 UR24, UPT, UPT, UR21, 0x1200, URZ ;  /* 0x0000120015188890 */ /* 0x000fe2000fffe0ff */
[----:B------:R-:W-:Y:S01]  /*4fa0*/  VOTEU.ALL UP0, P1 ;  /* 0x0000000000ff7886 */ /* 0x000fe20000800000 */
[----:B------:R-:W-:Y:S01]  /*4fb0*/  UMOV UR27, UR35 ;  /* 0x00000023001b7c82 */ /* 0x000fe20008000000 */
[----:B------:R-:W-:Y:S02]  /*4fc0*/  UMOV UR28, UR36 ;  /* 0x00000024001c7c82 */ /* 0x000fe40008000000 */
[----:B------:R-:W-:Y:S01]  /*4fd0*/  IMAD.U32 R10, RZ, RZ, UR5 ;  /* 0x00000005ff0a7e24 */ /* 0x000fe2000f8e00ff */
[----:B------:R-:W-:Y:S01]  /*4fe0*/  UPRMT UR6, UR52, 0x654, UR25 ;  /* 0x0000065434067896 */ /* 0x000fe20008000019 */
[----:B------:R-:W-:Y:S02]  /*4ff0*/  IMAD.U32 R11, RZ, RZ, UR4 ;  /* 0x00000004ff0b7e24 */ /* 0x000fe4000f8e00ff */
[----:B------:R-:W-:Y:S01]  /*5000*/  @!P1 IMAD.X R6, RZ, RZ, R17, P0 ;  /* 0x000000ffff069224 */ /* 0x000fe200000e0611 */
        /* <DEDUP_REMOVED lines=8> */
.L_x_176:
[----:B------:R-:W-:Y:S01]  /*5090*/  @!P1 R2UR UR5, R8 ;  /* 0x00000000080592ca */ /* 0x000fe200000e0000 */
[----:B------:R-:W-:Y:S01]  /*50a0*/  VOTEU.ALL UP0, P1 ;  /* 0x0000000000ff7886 */ /* 0x000fe20000800000 */
[----:B------:R-:W-:Y:S01]  /*50b0*/  @!P1 R2UR UR4, R6 ;  /* 0x00000000060492ca */ /* 0x000fe200000e0000 */
[----:B-1----:R-:W-:Y:S01]  /*50c0*/  @!P1 IMAD.MOV.U32 R0, RZ, RZ, 0x1000 ;  /* 0x00001000ff009424 */ /* 0x002fe200078e00ff */
[----:B------:R-:W-:Y:S01]  /*50d0*/  UMOV UR8, 0x0 ;  /* 0x0000000000087882 */ /* 0x000fe20000000000 */
[----:B------:R-:W-:Y:S01]  /*50e0*/  UMOV UR9, 0x10000000 ;  /* 0x1000000000097882 */ /* 0x000fe20000000000 */
[----:B------:R-:W-:Y:S01]  /*50f0*/  @!UP0 UIADD3 UR18, UPT, UPT, UR34, 0x40, URZ ;  /* 0x0000004022128890 */ /* 0x000fe2000fffe0ff */
[----:B------:R-:W-:Y:S01]  /*5100*/  VIADD R14, R14, 0x1 ;  /* 0x000000010e0e7836 */ /* 0x000fe20000000000 */
[----:B------:R-:W-:Y:S01]  /*5110*/  @!UP0 UIADD3 UR16, UPT, UPT, UR21, 0x2200, URZ ;  /* 0x0000220015108890 */ /* 0x000fe2000fffe0ff */
[----:B------:R-:W-:Y:S01]  /*5120*/  VOTEU.ALL UP0, P1 ;  /* 0x0000000000ff7886 */ /* 0x000fe20000800000 */
[----:B------:R-:W-:Y:S01]  /*5130*/  UMOV UR19, UR35 ;  /* 0x0000002300137c82 */ /* 0x000fe20008000000 */
[----:B------:R-:W-:Y:S02]  /*5140*/  UMOV UR20, UR36 ;  /* 0x0000002400147c82 */ /* 0x000fe40008000000 */
[----:B------:R-:W-:Y:S01]  /*5150*/  IMAD.U32 R10, RZ, RZ, UR5 ;  /* 0x00000005ff0a7e24 */ /* 0x000fe2000f8e00ff */
[----:B------:R-:W-:Y:S01]  /*5160*/  UPRMT UR6, UR52, 0x654, UR17 ;  /* 0x0000065434067896 */ /* 0x000fe20008000011 */
        /* <DEDUP_REMOVED lines=9> */
.L_x_178:
[----:B------:R-:W-:Y:S01]  /*5200*/  @!P1 IADD3 R6, P0, PT, R16, 0x580, RZ ;  /* 0x0000058010069810 */ /* 0x000fe20007f1e0ff */
[----:B------:R-:W-:Y:S01]  /*5210*/  VOTEU.ALL UP0, P1 ;  /* 0x0000000000ff7886 */ /* 0x000fe20000800000 */
[----:B------:R-:W-:Y:S01]  /*5220*/  UMOV UR6, 0x0 ;  /* 0x0000000000067882 */ /* 0x000fe20000000000 */
[----:B------:R-:W-:Y:S01]  /*5230*/  UMOV UR7, 0x10000000 ;  /* 0x1000000000077882 */ /* 0x000fe20000000000 */
[----:B------:R-:W-:Y:S01]  /*5240*/  @!P1 R2UR UR5, R6 ;  /* 0x00000000060592ca */ /* 0x000fe200000e0000 */
[----:B-1----:R-:W-:Y:S01]  /*5250*/  @!P1 IMAD.X R0, RZ, RZ, R17, P0 ;  /* 0x000000ffff009224 */ /* 0x002fe200000e0611 */
[----:B------:R-:W-:Y:S01]  /*5260*/  @!UP0 UIADD3 UR10, UPT, UPT, UR34, 0x60, URZ ;  /* 0x00000060220a8890 */ /* 0x000fe2000fffe0ff */
[----:B------:R-:W-:Y:S01]  /*5270*/  R2UR UR16, R47 ;  /* 0x000000002f1072ca */ /* 0x000fe200000e0000 */
[----:B------:R-:W-:Y:S01]  /*5280*/  @!UP0 UIADD3 UR8, UPT, UPT, UR21, 0x3200, URZ ;  /* 0x0000320015088890 */ /* 0x000fe2000fffe0ff */
[----:B------:R-:W-:Y:S01]  /*5290*/  ISETP.NE.AND P0, PT, R14, 0x2, PT ;  /* 0x000000020e00780c */ /* 0x000fe20003f05270 */
[----:B------:R-:W-:Y:S01]  /*52a0*/  @!UP0 UIADD3 UR9, UPT, UPT, UR21, 0x58, URZ ;  /* 0x0000005815098890 */ /* 0x000fe2000fffe0ff */
[----:B------:R-:W-:Y:S01]  /*52b0*/  @!P1 R2UR UR4, R0 ;  /* 0x00000000000492ca */ /* 0x000fe200000e0000 */
[----:B------:R-:W-:Y:S01]  /*52c0*/  VOTEU.ALL UP0, P1 ;  /* 0x0000000000ff7886 */ /* 0x000fe20000800000 */
[----:B------:R-:W-:Y:S01]  /*52d0*/  UMOV UR11, UR35 ;  /* 0x00000023000b7c82 */ /* 0x000fe20008000000 */
[----:B------:R-:W-:Y:S01]  /*52e0*/  UMOV UR12, UR36 ;  /* 0x00000024000c7c82 */ /* 0x000fe20008000000 */
[----:B------:R-:W-:Y:S01]  /*52f0*/  SEL R0, RZ, 0x1, P0 ;  /* 0x00000001ff007807 */ /* 0x000fe20000000000 */
[----:B------:R-:W-:Y:S01]  /*5300*/  UPLOP3.LUT UP3, UPT, UPT, UPT, UPT, 0x80, 0x8 ;  /* 0x000000000008789c */ /* 0x000fe20003f6f070 */
[----:B------:R-:W-:Y:S01]  /*5310*/  IMAD.U32 R8, RZ, RZ, UR5 ;  /* 0x00000005ff087e24 */ /* 0x000fe2000f8e00ff */
[----:B------:R-:W-:Y:S01]  /*5320*/  LOP3.LUT R15, R15, 0x1, RZ, 0x3c, !PT ;  /* 0x000000010f0f7812 */ /* 0x000fe200078e3cff */
[----:B------:R-:W-:Y:S01]  /*5330*/  UMOV UR36, UR29 ;  /* 0x0000001d00247c82 */ /* 0x000fe20008000000 */
[----:B------:R-:W-:Y:S01]  /*5340*/  LOP3.LUT R13, R13, R0, RZ, 0x3c, !PT ;  /* 0x000000000d0d7212 */ /* 0x000fe200078e3cff */
[----:B------:R-:W-:Y:S01]  /*5350*/  UIADD3 UR20, UPT, UPT, UR13, UR16, URZ ;  /* 0x000000100d147290 */ /* 0x000fe2000fffe0ff */
[----:B------:R-:W-:Y:S01]  /*5360*/  SEL R14, R14, RZ, P0 ;  /* 0x000000ff0e0e7207 */ /* 0x000fe20000000000 */
[----:B------:R-:W-:Y:S01]  /*5370*/  UIADD3 UR16, UPT, UPT, UR14, UR63, URZ ;  /* 0x0000003f0e107290 */ /* 0x000fe2000fffe0ff */
[----:B------:R-:W-:Y:S01]  /*5380*/  IMAD.U32 R9, RZ, RZ, UR4 ;  /* 0x00000004ff097e24 */ /* 0x000fe2000f8e00ff */
[----:B------:R-:W-:Y:S04]  /*5390*/  @!P1 R2UR UR4, R8 ;  /* 0x00000000080492ca */ /* 0x000fe800000e0000 */
[----:B------:R-:W-:Y:S11]  /*53a0*/  @!P1 R2UR UR5, R9 ;  /* 0x00000000090592ca */ /* 0x000ff600000e0000 */
[----:B------:R-:W-:Y:S02]  /*53b0*/  @!UPT UIADD3 URZ, UPT, UPT, URZ, URZ, URZ ;  /* 0x000000fffffff290 */ /* 0x000fe4000fffe0ff */
[----:B------:R3:W-:Y:S01]  /*53c0*/  @!UP0 UTMALDG.3D [UR8], [UR4], desc[UR6] ;  /* 0x00000608040085b4 */ /* 0x0007e20008011000 */
[----:B------:R3:W-:Y:S01]  /*53d0*/  @!P1 SYNCS.ARRIVE.TRANS64.RED.A0TR RZ, [UR21+0x58], R7 ;  /* 0x00005807ffff99a7 */ /* 0x0007e20008300415 */
[----:B------:R-:W-:Y:S01]  /*53e0*/  SYNCS.ARRIVE.TRANS64.RED.A1T0 RZ, [UR37], RZ ;  /* 0x000000ffffff79a7 */ /* 0x000fe20008100425 */
[----:B------:R-:W-:Y:S05]  /*53f0*/  BRA.U UP1, `(.L_x_89) ;  /* 0xfffffff101687547 */ /* 0x000fea000b83ffff */
[----:B------:R-:W-:-:S04]  /*5400*/  SHF.L.U32 R2, R15, 0x1f, RZ ;  /* 0x0000001f0f027819 */ /* 0x000fc800000006ff */
[----:B------:R-:W1:Y:S02]  /*5410*/  SYNCS.PHASECHK.TRANS64.TRYWAIT P0, [UR21+0x60], R2 ;  /* 0x00006002ff0075a7 */ /* 0x000e640008001115 */
[----:B-1----:R-:W-:Y:S05]  /*5420*/  @!P0 BRA `(.L_x_90) ;  /* 0x0000003c00d08947 */ /* 0x002fea0003800000 */
.L_x_180:
[----:B------:R-:W4:Y:S02]  /*5430*/  SYNCS.PHASECHK.TRANS64.TRYWAIT P0, [UR21+0x68], R2 ;  /* 0x00006802ff0075a7 */ /* 0x000f240008001115 */
[----:B----4-:R-:W-:Y:S05]  /*5440*/  @!P0 BRA `(.L_x_91) ;  /* 0x0000003c00e08947 */ /* 0x010fea0003800000 */
.L_x_182:
[----:B------:R-:W4:Y:S02]  /*5450*/  SYNCS.PHASECHK.TRANS64.TRYWAIT P0, [UR21+0x70], R2 ;  /* 0x00007002ff0075a7 */ /* 0x000f240008001115 */
[----:B----4-:R-:W-:Y:S05]  /*5460*/  @!P0 BRA `(.L_x_92) ;  /* 0x0000003c00f08947 */ /* 0x010fea0003800000 */
.L_x_184:
[----:B-1----:R-:W-:-:S07]  /*5470*/  MOV R0, UR21 ;  /* 0x0000001500007c02 */ /* 0x002fce0008000f00 */
.L_x_93:
[----:B-1----:R-:W-:-:S04]  /*5480*/  SHF.L.U32 R2, R15, 0x1f, RZ ;  /* 0x0000001f0f027819 */ /* 0x002fc800000006ff */
[----:B------:R1:W4:Y:S03]  /*5490*/  SYNCS.PHASECHK.TRANS64.TRYWAIT P0, [R0+URZ+0x78], R2 ;  /* 0x00007802000075a7 */ /* 0x00032600080011ff */
[----:B----4-:R-:W-:Y:S05]  /*54a0*/  @!P0 NANOSLEEP.SYNCS 0x989680 ;  /* 0x009896800000895d */ /* 0x010fea0003900000 */
[----:B------:R-:W4:Y:S02]  /*54b0*/  @!P0 SYNCS.PHASECHK.TRANS64 P0, [R0+URZ+0x78], R2 ;  /* 0x00007802000085a7 */ /* 0x000f2400080010ff */
[----:B--234-:R-:W-:Y:S05]  /*54c0*/  @P0 EXIT ;  /* 0x000000000000094d */ /* 0x01cfea0003800000 */
[----:B------:R-:W-:Y:S05]  /*54d0*/  BRA `(.L_x_93) ;  /* 0xfffffffc00e87947 */ /* 0x000fea000383ffff */
.L_x_78:
[----:B------:R-:W-:-:S06]  /*54e0*/  UISETP.GE.AND UP0, UPT, UR17, 0x4, UPT ;  /* 0x000000041100788c */ /* 0x000fcc000bf06270 */
[----:B------:R-:W-:-:S13]  /*54f0*/  PLOP3.LUT P0, PT, PT, PT, UP0, 0x80, 0x8 ;  /* 0x000000000008781c */ /* 0x000fda0003f0f008 */
[----:B-1----:R-:W-:Y:S05]  /*5500*/  @!P0 EXIT ;  /* 0x000000000000894d */ /* 0x002fea0003800000 */
[----:B------:R-:W-:Y:S01]  /*5510*/  BAR.SYNC.DEFER_BLOCKING 0x6, 0xa0 ;  /* 0x0182800000007b1d */ /* 0x000fe20000010000 */
[C---:B------:R-:W-:Y:S01]  /*5520*/  IMAD.SHL.U32 R3, R56.reuse, 0x20, RZ ;  /* 0x0000002038037824 */ /* 0x040fe200078e00ff */
[----:B------:R-:W-:Y:S01]  /*5530*/  SHF.R.U32.HI R6, RZ, 0x1, R56 ;  /* 0x00000001ff067819 */ /* 0x000fe20000011638 */
[C---:B------:R-:W-:Y:S01]  /*5540*/  IMAD.SHL.U32 R2, R56.reuse, 0x10, RZ ;  /* 0x0000001038027824 */ /* 0x040fe200078e00ff */
[C---:B------:R-:W-:Y:S01]  /*5550*/  LOP3.LUT P0, RZ, R56.reuse, 0x4, RZ, 0xc0, !PT ;  /* 0x0000000438ff7812 */ /* 0x040fe2000780c0ff */
[C---:B------:R-:W-:Y:S01]  /*5560*/  IMAD.U32 R23, R56.reuse, 0x10000, RZ ;  /* 0x0001000038177824 */ /* 0x040fe200078e00ff */
[----:B------:R-:W-:Y:S01]  /*5570*/  UMOV UR44, 0x400 ;  /* 0x00000400002c7882 */ /* 0x000fe20000000000 */
[----:B------:R-:W1:Y:S01]  /*5580*/  LDCU.64 UR4, c[0x0][0x890] ;  /* 0x00011200ff0477ac */ /* 0x000e620008000a00 */
[----:B------:R-:W2:Y:S01]  /*5590*/  LDC.64 R42, c[0x0][0x8b0] ;  /* 0x00022c00ff2a7b82 */ /* 0x000ea20000000a00 */
[----:B------:R-:W-:Y:S01]  /*55a0*/  LOP3.LUT R7, R3, 0xc0, RZ, 0xc0, !PT ;  /* 0x000000c003077812 */ /* 0x000fe200078ec0ff */
[----:B------:R-:W-:Y:S01]  /*55b0*/  IMAD.SHL.U32 R44, R56, 0x4, RZ ;  /* 0x00000004382c7824 */ /* 0x000fe200078e00ff */
[----:B------:R-:W-:Y:S01]  /*55c0*/  ULEA UR44, UR52, UR44, 0x18 ;  /* 0x0000002c342c7291 */ /* 0x000fe2000f8ec0ff */
[----:B------:R-:W-:Y:S01]  /*55d0*/  LOP3.LUT R2, R2, 0x600, RZ, 0xc0, !PT ;  /* 0x0000060002027812 */ /* 0x000fe200078ec0ff */
[----:B------:R-:W-:Y:S01]  /*55e0*/  IMAD.MOV.U32 R55, RZ, RZ, 0x20 ;  /* 0x00000020ff377424 */ /* 0x000fe200078e00ff */
[----:B------:R-:W-:Y:S01]  /*55f0*/  LOP3.LUT R6, R7, 0x8, R6, 0xf8, !PT ;  /* 0x0000000807067812 */ /* 0x000fe200078ef806 */
[----:B------:R-:W-:Y:S01]  /*5600*/  IMAD.MOV.U32 R54, RZ, RZ, 0x1 ;  /* 0x00000001ff367424 */ /* 0x000fe200078e00ff */
[----:B------:R-:W3:Y:S01]  /*5610*/  LDC.64 R40, c[0x0][0x8a8] ;  /* 0x00022a00ff287b82 */ /* 0x000ee20000000a00 */
[----:B------:R-:W-:Y:S01]  /*5620*/  LOP3.LUT R2, R2, 0x20, R3, 0xf8, !PT ;  /* 0x0000002002027812 */ /* 0x000fe200078ef803 */
[----:B------:R-:W-:Y:S01]  /*5630*/  IMAD.MOV.U32 R22, RZ, RZ, RZ ;  /* 0x000000ffff167224 */ /* 0x000fe200078e00ff */
[----:B------:R-:W-:-:S02]  /*5640*/  LOP3.LUT R23, R23, 0x600000, RZ, 0xc0, !PT ;  /* 0x0060000017177812 */ /* 0x000fc400078ec0ff */
[----:B------:R-:W-:Y:S02]  /*5650*/  CS2R R52, SRZ ;  /* 0x0000000000347805 */ /* 0x000fe4000001ff00 */
[----:B------:R-:W-:Y:S01]  /*5660*/  LOP3.LUT R44, R6, 0x18, R44, 0x78, !PT ;  /* 0x00000018062c7812 */ /* 0x000fe200078e782c */
[----:B------:R-:W-:Y:S01]  /*5670*/  IMAD.MOV.U32 R51, RZ, RZ, RZ ;  /* 0x000000ffff337224 */ /* 0x000fe200078e00ff */
[----:B------:R-:W-:Y:S01]  /*5680*/  LOP3.LUT R2, R2, 0x100, R3, 0xf8, !PT ;  /* 0x0000010002027812 */ /* 0x000fe200078ef803 */
[----:B------:R-:W4:Y:S01]  /*5690*/  LDS R0, [UR44+0x140] ;  /* 0x0001402cff007984 */ /* 0x000f220008000800 */
[----:B-1----:R-:W-:Y:S01]  /*56a0*/  IMAD.U32 R58, RZ, RZ, UR4 ;  /* 0x00000004ff3a7e24 */ /* 0x002fe2000f8e00ff */
[----:B------:R-:W-:Y:S01]  /*56b0*/  UIADD3 UR4, UPT, UPT, UR44, 0x200, URZ ;  /* 0x000002002c047890 */ /* 0x000fe2000fffe0ff */
[----:B------:R-:W-:Y:S01]  /*56c0*/  LOP3.LUT R44, R2, R44, RZ, 0xfc, !PT ;  /* 0x0000002c022c7212 */ /* 0x000fe200078efcff */
[----:B------:R-:W-:Y:S01]  /*56d0*/  IMAD.U32 R57, RZ, RZ, UR5 ;  /* 0x00000005ff397e24 */ /* 0x000fe2000f8e00ff */
[----:B------:R-:W-:Y:S01]  /*56e0*/  LOP3.LUT R56, R56, 0x60, RZ, 0xc0, !PT ;  /* 0x0000006038387812 */ /* 0x000fe200078ec0ff */
[----:B------:R-:W1:Y:S01]  /*56f0*/  LDCU UR60, c[0x0][0x370] ;  /* 0x00006e00ff3c77ac */ /* 0x000e620008000800 */
[----:B------:R-:W-:Y:S01]  /*5700*/  SEL R55, R55, 0xffffffe0, !P0 ;  /* 0xffffffe037377807 */ /* 0x000fe20004000000 */
[----:B------:R-:W-:Y:S01]  /*5710*/  IMAD.U32 R49, RZ, RZ, UR4 ;  /* 0x00000004ff317e24 */ /* 0x000fe2000f8e00ff */
[----:B------:R-:W1:Y:S01]  /*5720*/  LDCU UR43, c[0x0][0xb0c] ;  /* 0x00016180ff2b77ac */ /* 0x000e620008000800 */
[----:B------:R-:W1:Y:S01]  /*5730*/  LDCU UR39, c[0x0][0xb30] ;  /* 0x00016600ff2777ac */ /* 0x000e620008000800 */
[----:B------:R-:W1:Y:S01]  /*5740*/  LDCU.64 UR54, c[0x0][0x888] ;  /* 0x00011100ff3677ac */ /* 0x000e620008000a00 */
[----:B------:R-:W1:Y:S01]  /*5750*/  LDCU.64 UR40, c[0x0][0xb28] ;  /* 0x00016500ff2877ac */ /* 0x000e620008000a00 */
[----:B------:R-:W1:Y:S01]  /*5760*/  LDCU.128 UR56, c[0x0][0xb10] ;  /* 0x00016200ff3877ac */ /* 0x000e620008000c00 */
[----:B------:R-:W1:Y:S01]  /*5770*/  LDCU UR53, c[0x0][0x374] ;  /* 0x00006e80ff3577ac */ /* 0x000e620008000800 */
[----:B------:R-:W-:Y:S01]  /*5780*/  UMOV UR47, URZ ;  /* 0x000000ff002f7c82 */ /* 0x000fe20008000000 */
[----:B------:R-:W-:Y:S01]  /*5790*/  UMOV UR46, URZ ;  /* 0x000000ff002e7c82 */ /* 0x000fe20008000000 */
[----:B-1234-:R-:W-:-:S07]  /*57a0*/  IMAD.IADD R23, R0, 0x1, R23 ;  /* 0x0000000100177824 */ /* 0x01efce00078e0217 */
.L_x_137:
[C---:B------:R-:W-:Y:S02]  /*57b0*/  LEA R3, R51.reuse, UR44, 0x3 ;  /* 0x0000002c33037c11 */ /* 0x040fe4000f8e18ff */
[----:B------:R-:W-:Y:S02]  /*57c0*/  SHF.L.U32 R0, R52, 0x1f, RZ ;  /* 0x0000001f34007819 */ /* 0x000fe400000006ff */
[----:B-1----:R-:W-:Y:S02]  /*57d0*/  LEA R4, R51, UR44, 0x4 ;  /* 0x0000002c33047c11 */ /* 0x002fe4000f8e20ff */
[----:B------:R-:W1:Y:S02]  /*57e0*/  SYNCS.PHASECHK.TRANS64.TRYWAIT P0, [R3+URZ+0x90], R0 ;  /* 0x00009000030075a7 */ /* 0x000e6400080011ff */
[----:B-12---:R-:W-:Y:S05]  /*57f0*/  @!P0 BRA `(.L_x_94) ;  /* 0x0000003c00248947 */ /* 0x006fea0003800000 */
.L_x_185:
[----:B------:R-:W2:Y:S01]  /*5800*/  LDS.128 R4, [R4+0x120] ;  /* 0x0001200004047984 */ /* 0x000ea20000000c00 */
[----:B------:R-:W-:Y:S01]  /*5810*/  UISETP.GE.AND UP0, UPT, UR42, 0x1, UPT ;  /* 0x000000012a00788c */ /* 0x000fe2000bf06270 */
[----:B------:R-:W-:Y:S01]  /*5820*/  @!PT LDS RZ, [RZ] ;  /* 0x00000000fffff984 */ /* 0x000fe20000000800 */
[----:B------:R-:W-:Y:S01]  /*5830*/  @!PT LDS RZ, [RZ] ;  /* 0x00000000fffff984 */ /* 0x000fe20000000800 */
[----:B------:R-:W-:Y:S01]  /*5840*/  @!PT LDS RZ, [RZ] ;  /* 0x00000000fffff984 */ /* 0x000fe20000000800 */
[----:B------:R-:W-:Y:S01]  /*5850*/  @!PT LDS RZ, [RZ] ;  /* 0x00000000fffff984 */ /* 0x000fe20000000800 */
[----:B------:R3:W-:Y:S06]  /*5860*/  MEMBAR.ALL.CTA ;  /* 0x0000000000007992 */ /* 0x0007ec0000008000 */
[----:B---3--:R-:W3:Y:S01]  /*5870*/  FENCE.VIEW.ASYNC.S ;  /* 0x00000000000073c6 */ /* 0x008ee20000000000 */
[----:B--2---:R-:W-:Y:S11]  /*5880*/  LOP3.LUT P0, RZ, R6, 0x1, RZ, 0xc0, !PT ;  /* 0x0000000106ff7812 */ /* 0x004ff6000780c0ff */
[----:B------:R-:W-:Y:S02]  /*5890*/  @!UPT UIADD3 URZ, UPT, UPT, URZ, URZ, URZ ;  /* 0x000000fffffff290 */ /* 0x000fe4000fffe0ff */
[----:B---3--:R-:W-:Y:S01]  /*58a0*/  VOTEU.ANY UP1, P0 ;  /* 0x0000000000ff7886 */ /* 0x008fe20000020100 */
[----:B------:R-:W-:Y:S01]  /*58b0*/  PLOP3.LUT P0, PT, PT, PT, UP1, 0x80, 0x8 ;  /* 0x000000000008781c */ /* 0x000fe20003f0f018 */
[----:B------:R-:W-:Y:S11]  /*58c0*/  UP2UR UR62, UPR, URZ, 0x2 ;  /* 0x00000002ff3e7883 */ /* 0x000ff60008000000 */
[----:B------:R-:W-:Y:S01]  /*58d0*/  @!UPT UIADD3 URZ, UPT, UPT, URZ, URZ, URZ ;  /* 0x000000fffffff290 */ /* 0x000fe2000fffe0ff */
[----:B-1----:R-:W-:Y:S02]  /*58e0*/  @P0 SHF.R.U32.HI R0, RZ, 0x10, R5 ;  /* 0x00000010ff000819 */ /* 0x002fe40000011605 */
        /* <DEDUP_REMOVED lines=12> */
[----:B------:R-:W2:Y:S01]  /*59b0*/  LDCU UR12, c[0x0][0xb20] ;  /* 0x00016400ff0c77ac */ /* 0x000ea20008000800 */
[----:B------:R-:W-:Y:S02]  /*59c0*/  UIMAD.WIDE.U32 UR4, UR53, UR59, URZ ;  /* 0x0000003b350472a5 */ /* 0x000fe4000f8e00ff */
[----:B------:R-:W-:Y:S02]  /*59d0*/  UIMAD.WIDE.U32 UR6, UR60, UR56, URZ ;  /* 0x000000383c0672a5 */ /* 0x000fe4000f8e00ff */
[----:B------:R-:W-:Y:S02]  /*59e0*/  UISETP.NE.AND UP0, UPT, UR58, 0x1, UPT ;  /* 0x000000013a00788c */ /* 0x000fe4000bf05270 */
[----:B------:R-:W-:Y:S02]  /*59f0*/  UIMAD.WIDE.U32 UR8, UR37, UR59, URZ ;  /* 0x0000003b250872a5 */ /* 0x000fe4000f8e00ff */
[----:B------:R-:W-:Y:S02]  /*5a00*/  UIMAD.WIDE.U32 UR10, UR38, UR56, URZ ;  /* 0x00000038260a72a5 */ /* 0x000fe4000f8e00ff */
[----:B------:R-:W-:Y:S02]  /*5a10*/  UISETP.NE.AND UP1, UPT, UR43, 0x1, UPT ;  /* 0x000000012b00788c */ /* 0x000fe4000bf25270 */
[----:B------:R-:W-:Y:S01]  /*5a20*/  UISETP.NE.AND UP2, UPT, UR42, 0x1, UPT ;  /* 0x000000012a00788c */ /* 0x000fe2000bf45270 */
[----:B------:R-:W-:Y:S02]  /*5a30*/  UMOV UR4, UR5 ;  /* 0x0000000500047c82 */ /* 0x000fe40008000000 */
[----:B--2---:R-:W-:Y:S03]  /*5a40*/  USHF.R.U32.HI UR5, URZ, UR12, UR4 ;  /* 0x0000000cff057299 */ /* 0x004fe60008011604 */
[----:B------:R-:W-:Y:S02]  /*5a50*/  UMOV UR4, UR7 ;  /* 0x0000000700047c82 */ /* 0x000fe40008000000 */
[----:B------:R-:W-:Y:S02]  /*5a60*/  USHF.R.U32.HI UR7, URZ, UR57, UR4 ;  /* 0x00000039ff077299 */ /* 0x000fe40008011604 */
[----:B------:R-:W-:Y:S02]  /*5a70*/  USEL UR4, UR53, UR5, !UP0 ;  /* 0x0000000535047287 */ /* 0x000fe4000c000000 */
[----:B------:R-:W-:Y:S01]  /*5a80*/  USEL UR7, UR60, UR7, !UP1 ;  /* 0x000000073c077287 */ /* 0x000fe2000c800000 */
[----:B------:R-:W-:Y:S01]  /*5a90*/  UMOV UR5, UR9 ;  /* 0x0000000900057c82 */ /* 0x000fe20008000000 */
[----:B------:R-:W-:Y:S02]  /*5aa0*/  UIMAD.WIDE.U32 UR8, UR4, UR40, URZ ;  /* 0x00000028040872a5 */ /* 0x000fe4000f8e00ff */
[----:B------:R-:W-:Y:S03]  /*5ab0*/  USHF.R.U32.HI UR6, URZ, UR12, UR5 ;  /* 0x0000000cff067299 */ /* 0x000fe60008011605 */
[----:B------:R-:W-:Y:S01]  /*5ac0*/  UMOV UR5, UR11 ;  /* 0x0000000b00057c82 */ /* 0x000fe20008000000 */
[----:B------:R-:W-:Y:S02]  /*5ad0*/  UIMAD.WIDE.U32 UR10, UR7, UR40, URZ ;  /* 0x00000028070a72a5 */ /* 0x000fe4000f8e00ff */
[----:B------:R-:W-:Y:S02]  /*5ae0*/  USHF.R.U32.HI UR12, URZ, UR57, UR5 ;  /* 0x00000039ff0c7299 */ /* 0x000fe40008011605 */
[----:B------:R-:W-:Y:S01]  /*5af0*/  USEL UR6, UR37, UR6, !UP0 ;  /* 0x0000000625067287 */ /* 0x000fe2000c000000 */
[----:B------:R-:W-:Y:S02]  /*5b00*/  UMOV UR5, UR9 ;  /* 0x0000000900057c82 */ /* 0x000fe40008000000 */
[----:B------:R-:W-:Y:S01]  /*5b10*/  UMOV UR10, UR11 ;  /* 0x0000000b000a7c82 */ /* 0x000fe20008000000 */
[----:B------:R-:W-:Y:S02]  /*5b20*/  @UP2 USHF.R.U32.HI UR4, URZ, UR41, UR5 ;  /* 0x00000029ff042299 */ /* 0x000fe40008011605 */
[----:B------:R-:W-:Y:S02]  /*5b30*/  @UP2 USHF.R.U32.HI UR7, URZ, UR41, UR10 ;  /* 0x00000029ff072299 */ /* 0x000fe4000801160a */
[----:B------:R-:W-:Y:S02]  /*5b40*/  UIMAD UR4, UR42, UR4, URZ ;  /* 0x000000042a0472a4 */ /* 0x000fe4000f8e02ff */
        /* <DEDUP_REMOVED lines=8> */
[----:B------:R-:W-:Y:S02]  /*5bd0*/  USEL UR11, UR6, UR4, !UP2 ;  /* 0x00000004060b7287 */ /* 0x000fe4000d000000 */
[----:B------:R-:W-:Y:S02]  /*5be0*/  UIADD3 UR8, UPT, UPT, -UR5, URZ, URZ ;  /* 0x000000ff05087290 */ /* 0x000fe4000fffe1ff */
[----:B------:R-:W-:Y:S01]  /*5bf0*/  UIADD3 UR10, UPT, UPT, -UR11, URZ, URZ ;  /* 0x000000ff0b0a7290 */ /* 0x000fe2000fffe1ff */
[----:B------:R-:W-:Y:S01]  /*5c00*/  @!UP0 UMOV UR4, UR9 ;  /* 0x0000000900048c82 */ /* 0x000fe20008000000 */
[----:B------:R-:W-:Y:S02]  /*5c10*/  UIADD3 UR9, UPT, UPT, -UR6, URZ, URZ ;  /* 0x000000ff06097290 */ /* 0x000fe4000fffe1ff */
[----:B------:R-:W-:Y:S02]  /*5c20*/  @!UP0 USHF.R.U32.HI UR4, URZ, UR41, UR4 ;  /* 0x00000029ff048299 */ /* 0x000fe40008011604 */
[----:B------:R-:W-:Y:S02]  /*5c30*/  UIMAD UR10, UR42, UR10, UR6 ;  /* 0x0000000a2a0a72a4 */ /* 0x000fe4000f8e0206 */
[----:B------:R-:W-:Y:S04]  /*5c40*/  @!UP0 USEL UR4, UR5, UR4, !UP2 ;  /* 0x0000000405048287 */ /* 0x000fe8000d000000 */
[----:B------:R-:W-:Y:S02]  /*5c50*/  @!UP0 UIMAD UR10, UR7, UR10, UR4 ;  /* 0x0000000a070a82a4 */ /* 0x000fe4000f8e0204 */
[----:B------:R-:W-:Y:S02]  /*5c60*/  @!UP0 UIADD3 UR11, UPT, UPT, UR11, -UR4, URZ ;  /* 0x800000040b0b8290 */ /* 0x000fe4000fffe0ff */
[----:B------:R-:W-:Y:S02]  /*5c70*/  UIMAD UR7, UR43, UR8, UR38 ;  /* 0x000000082b0772a4 */ /* 0x000fe4000f8e0226 */
[----:B------:R-:W-:Y:S02]  /*5c80*/  @!UP0 UIMAD UR6, UR11, UR42, UR5 ;  /* 0x0000002a0b0682a4 */ /* 0x000fe4000f8e0205 */
[----:B------:R-:W-:Y:S01]  /*5c90*/  UIMAD UR4, UR58, UR9, UR37 ;  /* 0x000000093a0472a4 */ /* 0x000fe2000f8e0225 */
[----:B------:R-:W-:Y:S02]  /*5ca0*/  @!UP0 UMOV UR5, UR10 ;  /* 0x0000000a00058c82 */ /* 0x000fe40008000000 */
[----:B------:R-:W-:Y:S02]  /*5cb0*/  UIMAD UR38, UR5, UR43, UR7 ;  /* 0x0000002b052672a4 */ /* 0x000fe4000f8e0207 */
[----:B------:R-:W-:Y:S11]  /*5cc0*/  UIMAD UR37, UR6, UR58, UR4 ;  /* 0x0000003a062572a4 */ /* 0x000ff6000f8e0204 */
[----:B------:R-:W-:Y:S01]  /*5cd0*/  @!UPT UIADD3 URZ, UPT, UPT, URZ, URZ, URZ ;  /* 0x000000fffffff290 */ /* 0x000fe2000fffe0ff */
.L_x_95:
[----:B------:R-:W-:Y:S01]  /*5ce0*/  UISETP.NE.AND UP0, UPT, UR39, 0x1, UPT ;  /* 0x000000012700788c */ /* 0x000fe2000bf05270 */
[----:B------:R-:W-:Y:S01]  /*5cf0*/  LOP3.LUT P0, RZ, R49, 0x1b0, RZ, 0xc0, !PT ;  /* 0x000001b031ff7812 */ /* 0x000fe2000780c0ff */
[----:B------:R-:W-:Y:S01]  /*5d00*/  USHF.L.U32 UR50, UR16, 0x6, URZ ;  /* 0x0000000610327899 */ /* 0x000fe200080006ff */
[----:B------:R-:W-:Y:S01]  /*5d10*/  BSSY.RECONVERGENT B6, `(.L_x_96) ;  /* 0x0000034000067945 */ /* 0x000fe20003800200 */
[----:B------:R-:W-:Y:S01]  /*5d20*/  USHF.L.U32 UR49, UR20, 0x7, URZ ;  /* 0x0000000714317899 */ /* 0x000fe200080006ff */
[----:B------:R-:W-:Y:S06]  /*5d30*/  IADD3 R51, PT, PT, R51, 0x1, RZ ;  /* 0x0000000133337810 */ /* 0x000fec0007ffe0ff */
[----:B------:R-:W2:Y:S01]  /*5d40*/  @!UP0 LDCU.128 UR12, c[0x0][0xb10] ;  /* 0x00016200ff0c87ac */ /* 0x000ea20008000c00 */
[----:B------:R-:W3:Y:S01]  /*5d50*/  @!UP0 LDCU UR5, c[0x0][0xb0c] ;  /* 0x00016180ff0587ac */ /* 0x000ee20008000800 */
[----:B------:R-:W4:Y:S01]  /*5d60*/  @!UP0 LDCU UR10, c[0x0][0xb20] ;  /* 0x00016400ff0a87ac */ /* 0x000f220008000800 */
[----:B--2---:R-:W-:Y:S02]  /*5d70*/  UIMAD.WIDE.U32 UR8, UR38, UR12, URZ ;  /* 0x0000000c260872a5 */ /* 0x004fe4000f8e00ff */
[----:B------:R-:W-:Y:S02]  /*5d80*/  UIMAD.WIDE.U32 UR6, UR37, UR15, URZ ;  /* 0x0000000f250672a5 */ /* 0x000fe4000f8e00ff */
[----:B------:R-:W-:Y:S03]  /*5d90*/  @!UP0 UISETP.NE.AND UP1, UPT, UR14, 0x1, UPT ;  /* 0x000000010e00888c */ /* 0x000fe6000bf25270 */
[----:B------:R-:W-:Y:S01]  /*5da0*/  @!UP0 UMOV UR4, UR9 ;  /* 0x0000000900048c82 */ /* 0x000fe20008000000 */
[----:B---3--:R-:W-:Y:S02]  /*5db0*/  @!UP0 UISETP.NE.AND UP2, UPT, UR5, 0x1, UPT ;  /* 0x000000010500888c */ /* 0x008fe4000bf45270 */
[----:B------:R-:W-:Y:S01]  /*5dc0*/  @!UP0 USHF.R.U32.HI UR4, URZ, UR13, UR4 ;  /* 0x0000000dff048299 */ /* 0x000fe20008011604 */
[----:B------:R-:W-:Y:S02]  /*5dd0*/  @!UP0 UMOV UR6, UR7 ;  /* 0x0000000700068c82 */ /* 0x000fe40008000000 */
[----:B----4-:R-:W-:Y:S02]  /*5de0*/  @!UP0 USHF.R.U32.HI UR6, URZ, UR10, UR6 ;  /* 0x0000000aff068299 */ /* 0x010fe40008011606 */
[----:B------:R-:W-:Y:S02]  /*5df0*/  @!UP0 USEL UR7, UR38, UR4, !UP2 ;  /* 0x0000000426078287 */ /* 0x000fe4000d000000 */
[----:B------:R-:W-:Y:S04]  /*5e00*/  @!UP0 USEL UR6, UR37, UR6, !UP1 ;  /* 0x0000000625068287 */ /* 0x000fe8000c800000 */
[----:B------:R-:W-:Y:S02]  /*5e10*/  @!UP0 UIADD3 UR4, UPT, UPT, -UR7, UR6, URZ ;  /* 0x0000000607048290 */ /* 0x000fe4000fffe1ff */
[----:B------:R-:W-:Y:S02]  /*5e20*/  @!UP0 UIADD3 UR6, UPT, UPT, UR7, -UR6, URZ ;  /* 0x8000000607068290 */ /* 0x000fe4000fffe0ff */
[----:B------:R-:W-:Y:S02]  /*5e30*/  @!UP0 UIMAD UR38, UR4, UR5, UR38 ;  /* 0x00000005042682a4 */ /* 0x000fe4000f8e0226 */
[----:B------:R-:W-:Y:S01]  /*5e40*/  @!UP0 UIMAD UR37, UR6, UR14, UR37 ;  /* 0x0000000e062582a4 */ /* 0x000fe2000f8e0225 */
[----:B------:R-:W-:Y:S11]  /*5e50*/  @!P0 BRA `(.L_x_97) ;  /* 0x00000000007c8947 */ /* 0x000ff60003800000 */
[----:B------:R-:W2:Y:S01]  /*5e60*/  LDCU.64 UR8, c[0x4][0x80] ;  /* 0x01001000ff0877ac */ /* 0x000ea20008000a00 */
[----:B------:R-:W-:Y:S01]  /*5e70*/  MOV R2, 0x0 ;  /* 0x0000000000027802 */ /* 0x000fe20000000f00 */
[----:B------:R-:W-:Y:S02]  /*5e80*/  HFMA2 R12, -RZ, RZ, 0, 5.9604644775390625e-08 ;  /* 0x00000001ff0c7431 */ /* 0x000fe400000001ff */
[----:B------:R-:W-:Y:S01]  /*5e90*/  IMAD.MOV.U32 R8, RZ, RZ, 0x70 ;  /* 0x00000070ff087424 */ /* 0x000fe200078e00ff */
[----:B------:R3:W4:Y:S01]  /*5ea0*/  LDC.64 R14, c[0x4][R2] ;  /* 0x01000000020e7b82 */ /* 0x0007220000000a00 */
[----:B------:R-:W1:Y:S01]  /*5eb0*/  LDCU.64 UR6, c[0x4][0x88] ;  /* 0x01001100ff0677ac */ /* 0x000e620008000a00 */
[----:B------:R-:W-:Y:S01]  /*5ec0*/  IMAD.MOV.U32 R13, RZ, RZ, RZ ;  /* 0x000000ffff0d7224 */ /* 0x000fe200078e00ff */
[----:B------:R-:W1:Y:S01]  /*5ed0*/  LDCU.64 UR4, c[0x4][0x8] ;  /* 0x01000100ff0477ac */ /* 0x000e620008000a00 */
[----:B--2---:R-:W-:Y:S01]  /*5ee0*/  MOV R5, UR9 ;  /* 0x0000000900057c02 */ /* 0x004fe20008000f00 */
[----:B------:R-:W-:Y:S01]  /*5ef0*/  IMAD.U32 R4, RZ, RZ, UR8 ;  /* 0x00000008ff047e24 */ /* 0x000fe2000f8e00ff */
[----:B-1----:R-:W-:Y:S01]  /*5f00*/  MOV R7, UR7 ;  /* 0x0000000700077c02 */ /* 0x002fe20008000f00 */
[----:B------:R-:W-:Y:S01]  /*5f10*/  IMAD.U32 R6, RZ, RZ, UR6 ;  /* 0x00000006ff067e24 */ /* 0x000fe2000f8e00ff */
[----:B------:R-:W-:Y:S01]  /*5f20*/  MOV R11, UR5 ;  /* 0x00000005000b7c02 */ /* 0x000fe20008000f00 */
[----:B------:R-:W-:Y:S02]  /*5f30*/  IMAD.U32 R10, RZ, RZ, UR4 ;  /* 0x00000004ff0a7e24 */ /* 0x000fe4000f8e00ff */
[----:B------:R-:W-:Y:S07]  /*5f40*/  LEPC R20, `(.L_x_98) ;  /* 0x000000001014794e */ /* 0x000fee0000000000 */
[----:B---345:R-:W-:Y:S05]  /*5f50*/  CALL.ABS.NOINC R14 ;  /* 0x000000000e007343 */ /* 0x038fea0003c00000 */
.L_x_98:
[----:B------:R-:W1:Y:S01]  /*5f60*/  LDCU.64 UR8, c[0x4][0x80] ;  /* 0x01001000ff0877ac */ /* 0x000e620008000a00 */
[----:B------:R-:W2:Y:S01]  /*5f70*/  LDC.64 R2, c[0x4][R2] ;  /* 0x0100000002027b82 */ /* 0x000ea20000000a00 */
[----:B------:R-:W-:Y:S02]  /*5f80*/  HFMA2 R12, -RZ, RZ, 0, 5.9604644775390625e-08 ;  /* 0x00000001ff0c7431 */ /* 0x000fe400000001ff */
[----:B------:R-:W-:Y:S02]  /*5f90*/  IMAD.MOV.U32 R8, RZ, RZ, 0x70 ;  /* 0x00000070ff087424 */ /* 0x000fe400078e00ff */
[----:B------:R-:W-:Y:S01]  /*5fa0*/  IMAD.MOV.U32 R13, RZ, RZ, RZ ;  /* 0x000000ffff0d7224 */ /* 0x000fe200078e00ff */
[----:B------:R-:W3:Y:S01]  /*5fb0*/  LDCU.64 UR6, c[0x4][0x88] ;  /* 0x01001100ff0677ac */ /* 0x000ee20008000a00 */
[----:B------:R-:W4:Y:S01]  /*5fc0*/  LDCU.64 UR4, c[0x4][0x8] ;  /* 0x01000100ff0477ac */ /* 0x000f220008000a00 */
[----:B-1----:R-:W-:Y:S02]  /*5fd0*/  MOV R4, UR8 ;  /* 0x0000000800047c02 */ /* 0x002fe40008000f00 */
[----:B------:R-:W-:Y:S02]  /*5fe0*/  MOV R5, UR9 ;  /* 0x0000000900057c02 */ /* 0x000fe40008000f00 */
[----:B---3--:R-:W-:Y:S01]  /*5ff0*/  MOV R7, UR7 ;  /* 0x0000000700077c02 */ /* 0x008fe20008000f00 */
[----:B------:R-:W-:Y:S01]  /*6000*/  IMAD.U32 R6, RZ, RZ, UR6 ;  /* 0x00000006ff067e24 */ /* 0x000fe2000f8e00ff */
[----:B----4-:R-:W-:Y:S01]  /*6010*/  MOV R11, UR5 ;  /* 0x00000005000b7c02 */ /* 0x010fe20008000f00 */
[----:B------:R-:W-:Y:S02]  /*6020*/  IMAD.U32 R10, RZ, RZ, UR4 ;  /* 0x00000004ff0a7e24 */ /* 0x000fe4000f8e00ff */
[----:B------:R-:W-:Y:S07]  /*6030*/  LEPC R20, `(.L_x_97) ;  /* 0x000000001014794e */ /* 0x000fee0000000000 */
[----:B--2---:R-:W-:Y:S05]  /*6040*/  CALL.ABS.NOINC R2 ;  /* 0x0000000002007343 */ /* 0x004fea0003c00000 */
.L_x_97:
[----:B------:R-:W-:Y:S05]  /*6050*/  BSYNC.RECONVERGENT B6 ;  /* 0x0000000000067941 */ /* 0x000fea0003800200 */
.L_x_96:
[----:B------:R-:W-:Y:S02]  /*6060*/  R2UR UR6, R48 ;  /* 0x00000000300672ca */ /* 0x000fe400000e0000 */
[----:B------:R-:W-:Y:S02]  /*6070*/  R2UR UR5, R58 ;  /* 0x000000003a0572ca */ /* 0x000fe400000e0000 */
[----:B------:R-:W-:Y:S02]  /*6080*/  R2UR UR4, R57 ;  /* 0x00000000390472ca */ /* 0x000fe400000e0000 */
[----:B------:R-:W-:Y:S02]  /*6090*/  ISETP.NE.U32.AND P4, PT, R42, RZ, PT ;  /* 0x000000ff2a00720c */ /* 0x000fe40003f85070 */
[----:B------:R-:W-:Y:S02]  /*60a0*/  ISETP.NE.U32.AND P2, PT, RZ, UR54, PT ;  /* 0x00000036ff007c0c */ /* 0x000fe4000bf45070 */
[----:B------:R-:W-:Y:S02]  /*60b0*/  ISETP.NE.AND.EX P4, PT, R43, RZ, PT, P4 ;  /* 0x000000ff2b00720c */ /* 0x000fe40003f85340 */
[----:B------:R-:W-:Y:S01]  /*60c0*/  ISETP.NE.AND.EX P2, PT, RZ, UR55, PT, P2 ;  /* 0x00000037ff007c0c */ /* 0x000fe2000bf45320 */
[----:B------:R-:W-:Y:S02]  /*60d0*/  UISETP.NE.AND UP2, UPT, UR6, URZ, UPT ;  /* 0x000000ff0600728c */ /* 0x000fe4000bf45270 */
[----:B------:R-:W-:Y:S04]  /*60e0*/  UISETP.NE.U32.AND UP0, UPT, UR5, URZ, UPT ;  /* 0x000000ff0500728c */ /* 0x000fe8000bf05070 */
[----:B------:R-:W-:Y:S01]  /*60f0*/  UISETP.NE.AND.EX UP1, UPT, UR4, URZ, UPT, UP0 ;  /* 0x000000ff0400728c */ /* 0x000fe2000bf25300 */
[----:B------:R-:W-:Y:S01]  /*6100*/  PLOP3.LUT P1, PT, PT, PT, UP2, 0x80, 0x8 ;  /* 0x000000000008781c */ /* 0x000fe20003f2f028 */
[----:B------:R-:W-:Y:S03]  /*6110*/  UPLOP3.LUT UP0, UPT, UPT, UPT, UPT, 0x40, 0x4 ;  /* 0x000000000004789c */ /* 0x000fe60003f0e870 */
[----:B------:R-:W-:Y:S06]  /*6120*/  @UP2 UPLOP3.LUT UP0, UPT, UPT, UPT, UP1, 0x80, 0x8 ;  /* 0x000000000008289c */ /* 0x000fec0003f0f010 */
[----:B------:R-:W-:Y:S01]  /*6130*/  PLOP3.LUT P0, PT, PT, PT, UP0, 0x80, 0x8 ;  /* 0x000000000008781c */ /* 0x000fe20003f0f008 */
[----:B------:R-:W-:Y:S01]  /*6140*/  @!UPT UIADD3 URZ, UPT, UPT, URZ, URZ, URZ ;  /* 0x000000fffffff290 */ /* 0x000fe2000fffe0ff */
[----:B------:R-:W-:Y:S11]  /*6150*/  BRA.U !UP1, `(.L_x_99) ;  /* 0x0000000109407547 */ /* 0x000ff6000b800000 */
[----:B------:R-:W-:Y:S01]  /*6160*/  UISETP.NE.U32.AND UP0, UPT, UR54, URZ, UPT ;  /* 0x000000ff3600728c */ /* 0x000fe2000bf05070 */
[----:B------:R-:W-:Y:S01]  /*6170*/  R2UR UR6, R58 ;  /* 0x000000003a0672ca */ /* 0x000fe200000e0000 */
[----:B------:R-:W2:Y:S01]  /*6180*/  LDCU.64 UR8, c[0x0][0x358] ;  /* 0x00006b00ff0877ac */ /* 0x000ea20008000a00 */
[----:B------:R-:W-:Y:S02]  /*6190*/  HFMA2 R45, -RZ, RZ, 0, 5.9604644775390625e-08 ;  /* 0x00000001ff2d7431 */ /* 0x000fe400000001ff */
[----:B-1----:R-:W-:Y:S01]  /*61a0*/  IMAD.MOV.U32 R0, RZ, RZ, 0x1 ;  /* 0x00000001ff007424 */ /* 0x002fe200078e00ff */
[----:B------:R-:W-:Y:S06]  /*61b0*/  UISETP.NE.AND.EX UP0, UPT, UR55, URZ, UPT, UP0 ;  /* 0x000000ff3700728c */ /* 0x000fec000bf05300 */
[----:B------:R-:W-:Y:S05]  /*61c0*/  PLOP3.LUT P3, PT, PT, PT, UP0, 0x80, 0x8 ;  /* 0x000000000008781c */ /* 0x000fea0003f6f008 */
[----:B------:R-:W1:Y:S01]  /*61d0*/  @UP0 LDCU.64 UR4, c[0x0][0x888] ;  /* 0x00011100ff0407ac */ /* 0x000e620008000a00 */
[----:B------:R-:W-:Y:S07]  /*61e0*/  @UP0 UIMAD UR6, UR36, UR6, URZ ;  /* 0x00000006240602a4 */ /* 0x000fee000f8e02ff */
[----:B------:R-:W-:Y:S01]  /*61f0*/  @!P3 PRMT R45, R0, 0x7610, R45 ;  /* 0x00007610002db816 */ /* 0x000fe2000000002d */
[----:B-1----:R-:W-:Y:S06]  /*6200*/  @UP0 UIMAD.WIDE UR4, UR6, 0x4, UR4 ;  /* 0x00000004060408a5 */ /* 0x002fec000f8e0204 */
[----:B------:R-:W-:Y:S02]  /*6210*/  IMAD.U32 R2, RZ, RZ, UR4 ;  /* 0x00000004ff027e24 */ /* 0x000fe4000f8e00ff */
[----:B------:R-:W-:Y:S03]  /*6220*/  IMAD.U32 R3, RZ, RZ, UR5 ;  /* 0x00000005ff037e24 */ /* 0x000fe6000f8e00ff */
[----:B------:R-:W1:Y:S02]  /*6230*/  @!UP0 LDCU UR4, c[0x0][0x880] ;  /* 0x00011000ff0487ac */ /* 0x000e640008000800 */
[----:B--2--5:R2:W5:Y:S02]  /*6240*/  @P3 LDG.E R27, desc[UR8][R2.64] ;  /* 0x00000008021b3981 */ /* 0x024564000c1e1900 */
[----:B-12---:R-:W-:Y:S02]  /*6250*/  @!P3 MOV R27, UR4 ;  /* 0x00000004001bbc02 */ /* 0x006fe40008000f00 */
.L_x_99:
[----:B------:R-:W-:Y:S05]  /*6260*/  @!P4 BRA `(.L_x_100) ;  /* 0x000000000024c947 */ /* 0x000fea0003800000 */
[----:B------:R-:W-:Y:S01]  /*6270*/  ISETP.NE.U32.AND P3, PT, R40, RZ, PT ;  /* 0x000000ff2800720c */ /* 0x000fe20003f65070 */
[----:B------:R-:W2:Y:S03]  /*6280*/  LDCU.64 UR4, c[0x0][0x358] ;  /* 0x00006b00ff0477ac */ /* 0x000ea60008000a00 */
[----:B------:R-:W-:Y:S11]  /*6290*/  ISETP.NE.AND.EX P3, PT, R41, RZ, PT, P3 ;  /* 0x000000ff2900720c */ /* 0x000ff60003f65330 */
[----:B------:R-:W-:Y:S02]  /*62a0*/  @!UPT UIADD3 URZ, UPT, UPT, URZ, URZ, URZ ;  /* 0x000000fffffff290 */ /* 0x000fe4000fffe0ff */
[----:B------:R-:W3:Y:S01]  /*62b0*/  @P3 LDC.64 R2, c[0x0][0x8a8] ;  /* 0x00022a00ff023b82 */ /* 0x000ee20000000a00 */
[----:B-1----:R-:W-:Y:S04]  /*62c0*/  @P3 IMAD R0, R42, UR36, RZ ;  /* 0x000000242a003c24 */ /* 0x002fe8000f8e02ff */
[----:B---3--:R-:W-:Y:S05]  /*62d0*/  @P3 IMAD.WIDE R2, R0, 0x4, R2 ;  /* 0x0000000400023825 */ /* 0x008fea00078e0202 */
[----:B--2--5:R2:W5:Y:S02]  /*62e0*/  @P3 LDG.E R24, desc[UR4][R2.64] ;  /* 0x0000000402183981 */ /* 0x024564000c1e1900 */
[----:B--2---:R-:W3:Y:S02]  /*62f0*/  @!P3 LDC R24, c[0x0][0x8a0] ;  /* 0x00022800ff18bb82 */ /* 0x004ee40000000800 */
.L_x_100:
[----:B-----5:R-:W-:Y:S01]  /*6300*/  FSETP.NEU.AND P3, PT, R27, RZ, PT ;  /* 0x000000ff1b00720b */ /* 0x020fe20003f6d000 */
[----:B------:R-:W-:Y:S01]  /*6310*/  IMAD.SHL.U32 R63, R44, 0x2, RZ ;  /* 0x000000022c3f7824 */ /* 0x000fe200078e00ff */
[----:B------:R-:W-:Y:S01]  /*6320*/  SEL R4, RZ, 0xffffffff, P2 ;  /* 0xffffffffff047807 */ /* 0x000fe20001000000 */
[----:B------:R-:W-:Y:S01]  /*6330*/  BSSY B1, `(.L_x_101) ;  /* 0x0000036000017945 */ /* 0x000fe20003800000 */
[----:B------:R-:W-:Y:S01]  /*6340*/  @P1 LOP3.LUT P2, RZ, R45, 0xff, RZ, 0xc0, !PT ;  /* 0x000000ff2dff1812 */ /* 0x000fe2000784c0ff */
[----:B------:R-:W-:Y:S01]  /*6350*/  VIADD R61, R63, UR44 ;  /* 0x0000002c3f3d7c36 */ /* 0x000fe20008000000 */
[----:B-1----:R-:W-:Y:S01]  /*6360*/  @P1 SEL R0, RZ, 0xffffffff, P3 ;  /* 0xffffffffff001807 */ /* 0x002fe20001800000 */
[----:B------:R-:W-:Y:S01]  /*6370*/  IMAD.MOV.U32 R64, RZ, RZ, 0x1 ;  /* 0x00000001ff407424 */ /* 0x000fe200078e00ff */
[----:B------:R-:W-:Y:S01]  /*6380*/  LOP3.LUT R54, R54, 0x1, RZ, 0x3c, !PT ;  /* 0x0000000136367812 */ /* 0x000fe200078e3cff */
[----:B------:R-:W-:Y:S01]  /*6390*/  IMAD.MOV.U32 R62, RZ, RZ, RZ ;  /* 0x000000ffff3e7224 */ /* 0x000fe200078e00ff */
[----:B------:R-:W-:Y:S02]  /*63a0*/  @P0 SEL R0, R4, R0, !P2 ;  /* 0x0000000004000207 */ /* 0x000fe40005000000 */
[----:B------:R-:W-:Y:S02]  /*63b0*/  CS2R R38, SRZ ;  /* 0x0000000000267805 */ /* 0x000fe4000001ff00 */
[----:B------:R-:W-:Y:S02]  /*63c0*/  LEA R26, R22, UR44, 0x3 ;  /* 0x0000002c161a7c11 */ /* 0x000fe4000f8e18ff */
[----:B------:R-:W-:Y:S02]  /*63d0*/  CS2R R36, SRZ ;  /* 0x0000000000247805 */ /* 0x000fe4000001ff00 */
[----:B------:R-:W-:Y:S02]  /*63e0*/  @P1 LOP3.LUT R0, R0, 0x1, RZ, 0xc0, !PT ;  /* 0x0000000100001812 */ /* 0x000fe400078ec0ff */
[----:B------:R-:W-:Y:S02]  /*63f0*/  CS2R R30, SRZ ;  /* 0x00000000001e7805 */ /* 0x000fe4000001ff00 */
[----:B------:R-:W-:Y:S02]  /*6400*/  SHF.L.U32 R2, R53, 0x1f, RZ ;  /* 0x0000001f35027819 */ /* 0x000fe400000006ff */
[----:B------:R-:W-:Y:S02]  /*6410*/  CS2R R28, SRZ ;  /* 0x00000000001c7805 */ /* 0x000fe4000001ff00 */
[----:B------:R-:W-:Y:S01]  /*6420*/  ISETP.NE.U32.OR P5, PT, R0, 0x1, !P1 ;  /* 0x000000010000780c */ /* 0x000fe20004fa5470 */
[----:B------:R-:W-:Y:S01]  /*6430*/  IMAD.IADD R60, R55, 0x1, R61 ;  /* 0x00000001373c7824 */ /* 0x000fe200078e023d */
[----:B------:R-:W-:Y:S02]  /*6440*/  PLOP3.LUT P2, PT, PT, PT, UP1, 0x80, 0x8 ;  /* 0x000000000008781c */ /* 0x000fe40003f4f018 */
[----:B------:R-:W-:Y:S02]  /*6450*/  LEA.HI R25, R22, R22, RZ, 0x1 ;  /* 0x0000001616197211 */ /* 0x000fe400078f08ff */
[----:B------:R-:W-:Y:S02]  /*6460*/  LOP3.LUT P4, R50, R45, 0xff, RZ, 0xc0, !PT ;  /* 0x000000ff2d327812 */ /* 0x000fe4000788c0ff */
[----:B------:R-:W-:Y:S02]  /*6470*/  SEL R3, RZ, 0xffffffff, P3 ;  /* 0xffffffffff037807 */ /* 0x000fe40001800000 */
[----:B------:R-:W-:Y:S03]  /*6480*/  P2R R59, PR, RZ, 0x20 ;  /* 0x00000020ff3b7803 */ /* 0x000fe60000000000 */
[----:B------:R-:W-:Y:S02]  /*6490*/  @P5 SHF.L.U32 R0, R54, 0x1f, RZ ;  /* 0x0000001f36005819 */ /* 0x000fe400000006ff */
[----:B------:R-:W-:Y:S02]  /*64a0*/  @P2 SEL R3, R4, R3, !P4 ;  /* 0x0000000304032207 */ /* 0x000fe40006000000 */
[----:B------:R1:W2:Y:S02]  /*64b0*/  @P5 SYNCS.PHASECHK.TRANS64.TRYWAIT P1, [UR44+0x40], R0 ;  /* 0x00004000ff0055a7 */ /* 0x0002a4000802112c */
[----:B------:R-:W-:Y:S04]  /*64c0*/  LOP3.LUT R3, R3, 0x1, RZ, 0xc0, !PT ;  /* 0x0000000103037812 */ /* 0x000fe800078ec0ff */
[----:B------:R-:W-:Y:S04]  /*64d0*/  ISETP.NE.U32.AND P2, PT, R3, 0x1, PT ;  /* 0x000000010300780c */ /* 0x000fe80003f45070 */
[----:B------:R-:W-:Y:S01]  /*64e0*/  P2R R65, PR, RZ, 0x4 ;  /* 0x00000004ff417803 */ /* 0x000fe20000000000 */
[----:B------:R4:W3:Y:S01]  /*64f0*/  SYNCS.PHASECHK.TRANS64.TRYWAIT P0, [R26+URZ+0xb0], R2 ;  /* 0x0000b0021a0075a7 */ /* 0x0008e200080011ff */
[C---:B-1----:R-:W-:Y:S01]  /*6500*/  IMAD.SHL.U32 R0, R25.reuse, 0x40, RZ ;  /* 0x0000004019007824 */ /* 0x042fe200078e00ff */
[----:B------:R-:W-:Y:S04]  /*6510*/  LOP3.LUT R25, R25, 0xffe, RZ, 0xc0, !PT ;  /* 0x00000ffe19197812 */ /* 0x000fe800078ec0ff */
[----:B------:R-:W-:Y:S01]  /*6520*/  LOP3.LUT R0, R0, 0xffffff80, RZ, 0xc0, !PT ;  /* 0xffffff8000007812 */ /* 0x000fe200078ec0ff */
[----:B------:R-:W-:Y:S04]  /*6530*/  IMAD.IADD R25, R22, 0x1, -R25 ;  /* 0x0000000116197824 */ /* 0x000fe800078e0a19 */
[----:B------:R-:W-:Y:S04]  /*6540*/  IMAD.IADD R0, R23, 0x1, R0 ;  /* 0x0000000117007824 */ /* 0x000fe800078e0200 */
[----:B------:R-:W-:Y:S01]  /*6550*/  IMAD R25, R25, 0x100000, R0 ;  /* 0x0010000019197824 */ /* 0x000fe200078e0200 */
[----:B--2---:R-:W-:Y:S01]  /*6560*/  @P5 SEL R64, RZ, 0x1, !P1 ;  /* 0x00000001ff405807 */ /* 0x004fe20004800000 */
[----:B----4-:R-:W-:Y:S06]  /*6570*/  @!P5 BRA `(.L_x_102) ;  /* 0x000000000044d947 */ /* 0x010fec0003800000 */
[----:B------:R-:W-:Y:S01]  /*6580*/  IMAD.MOV.U32 R38, RZ, RZ, RZ ;  /* 0x000000ffff267224 */ /* 0x000fe200078e00ff */
[----:B------:R-:W-:Y:S01]  /*6590*/  ISETP.NE.AND P1, PT, R64, RZ, PT ;  /* 0x000000ff4000720c */ /* 0x000fe20003f25270 */
[----:B------:R-:W-:Y:S01]  /*65a0*/  BSSY B0, `(.L_x_103) ;  /* 0x0000008000007945 */ /* 0x000fe20003800000 */
[----:B------:R-:W-:Y:S02]  /*65b0*/  CS2R R30, SRZ ;  /* 0x00000000001e7805 */ /* 0x000fe4000001ff00 */
[----:B------:R-:W-:Y:S02]  /*65c0*/  CS2R R28, SRZ ;  /* 0x00000000001c7805 */ /* 0x000fe4000001ff00 */
[----:B------:R-:W-:Y:S07]  /*65d0*/  CS2R R36, SRZ ;  /* 0x0000000000247805 */ /* 0x000fee000001ff00 */
[----:B------:R-:W-:Y:S05]  /*65e0*/  @P1 BRA `(.L_x_104) ;  /* 0x00000000000c1947 */ /* 0x000fea0003800000 */
[----:B------:R-:W-:Y:S04]  /*65f0*/  SHF.L.U32 R3, R54, 0x1f, RZ ;  /* 0x0000001f36037819 */ /* 0x000fe800000006ff */
[----:B------:R-:W1:Y:S02]  /*6600*/  SYNCS.PHASECHK.TRANS64.TRYWAIT P1, [UR44+0x40], R3 ;  /* 0x00004003ff0075a7 */ /* 0x000e64000802112c */
[----:B-1----:R-:W-:Y:S05]  /*6610*/  @!P1 BRA `(.L_x_105) ;  /* 0x0000002c00b09947 */ /* 0x002fea0003800000 */
.L_x_104:
[----:B------:R-:W-:Y:S05]  /*6620*/  BSYNC B0 ;  /* 0x0000000000007941 */ /* 0x000fea0003800000 */
.L_x_103:
[----:B------:R-:W-:Y:S01]  /*6630*/  ISETP.NE.AND P1, PT, R65, RZ, PT ;  /* 0x000000ff4100720c */ /* 0x000fe20003f25270 */
[----:B------:R-:W-:Y:S11]  /*6640*/  HFMA2 R62, -RZ, RZ, 0, 5.9604644775390625e-08 ;  /* 0x00000001ff3e7431 */ /* 0x000ff600000001ff */
[----:B------:R-:W-:Y:S01]  /*6650*/  @!UPT UIADD3 URZ, UPT, UPT, URZ, URZ, URZ ;  /* 0x000000fffffff290 */ /* 0x000fe2000fffe0ff */
[----:B------:R-:W-:Y:S05]  /*6660*/  @P1 WARPSYNC.ALL ;  /* 0x0000000000001948 */ /* 0x000fea0003800000 */
[----:B------:R2:W4:Y:S04]  /*6670*/  @P1 LDSM.16.M88.4 R28, [R63+UR44+0x200] ;  /* 0x0002002c3f1c183b */ /* 0x0005280008000200 */
[----:B------:R2:W1:Y:S02]  /*6680*/  @P1 LDSM.16.M88.4 R36, [R60+0x200] ;  /* 0x000200003c24183b */ /* 0x0004640000000200 */
.L_x_102:
[----:B------:R-:W-:Y:S05]  /*6690*/  BSYNC B1 ;  /* 0x0000000000017941 */ /* 0x000fea0003800000 */
.L_x_101:
[----:B-1----:R-:W-:Y:S04]  /*66a0*/  SHF.R.U32.HI R0, RZ, 0x15, R25 ;  /* 0x00000015ff007819 */ /* 0x002fe80000011619 */
[----:B------:R-:W-:Y:S01]  /*66b0*/  LOP3.LUT P1, RZ, R0, 0x3, R46, 0x48, !PT ;  /* 0x0000000300ff7812 */ /* 0x000fe2000782482e */
[----:B------:R-:W-:Y:S01]  /*66c0*/  @!UPT UIADD3 URZ, UPT, UPT, URZ, URZ, URZ ;  /* 0x000000fffffff290 */ /* 0x000fe2000fffe0ff */
[----:B---3--:R-:W-:Y:S11]  /*66d0*/  @P0 BRA `(.L_x_106) ;  /* 0x0000000000080947 */ /* 0x008ff60003800000 */
[----:B------:R-:W1:Y:S02]  /*66e0*/  SYNCS.PHASECHK.TRANS64.TRYWAIT P0, [R26+URZ+0xb0], R2 ;  /* 0x0000b0021a0075a7 */ /* 0x000e6400080011ff */
[----:B-1----:R-:W-:Y:S05]  /*66f0*/  @!P0 BRA `(.L_x_107) ;  /* 0x0000002c00908947 */ /* 0x002fea0003800000 */
.L_x_106:
[----:B------:R-:W-:Y:S05]  /*6700*/  @!P1 BRA `(.L_x_108) ;  /* 0x0000000000409947 */ /* 0x000fea0003800000 */
[----:B------:R-:W3:Y:S01]  /*6710*/  LDCU.64 UR8, c[0x4][0x70] ;  /* 0x01000e00ff0877ac */ /* 0x000ee20008000a00 */
[----:B------:R-:W-:Y:S01]  /*6720*/  MOV R3, 0x0 ;  /* 0x0000000000037802 */ /* 0x000fe20000000f00 */
[----:B------:R-:W-:Y:S02]  /*6730*/  HFMA2 R12, -RZ, RZ, 0, 5.9604644775390625e-08 ;  /* 0x00000001ff0c7431 */ /* 0x000fe400000001ff */
[----:B------:R-:W-:Y:S02]  /*6740*/  IMAD.MOV.U32 R8, RZ, RZ, 0x192 ;  /* 0x00000192ff087424 */ /* 0x000fe400078e00ff */
[----:B------:R-:W-:Y:S01]  /*6750*/  IMAD.MOV.U32 R13, RZ, RZ, RZ ;  /* 0x000000ffff0d7224 */ /* 0x000fe200078e00ff */
[----:B------:R-:W5:Y:S01]  /*6760*/  LDCU.64 UR6, c[0x4][0x78] ;  /* 0x01000f00ff0677ac */ /* 0x000f620008000a00 */
[----:B-1----:R-:W1:Y:S01]  /*6770*/  LDC.64 R2, c[0x4][R3] ;  /* 0x0100000003027b82 */ /* 0x002e620000000a00 */
[----:B------:R-:W2:Y:S01]  /*6780*/  LDCU.64 UR4, c[0x4][0x10] ;  /* 0x01000200ff0477ac */ /* 0x000ea20008000a00 */
[----:B---3--:R-:W-:Y:S01]  /*6790*/  MOV R5, UR9 ;  /* 0x0000000900057c02 */ /* 0x008fe20008000f00 */
[----:B------:R-:W-:Y:S01]  /*67a0*/  IMAD.U32 R4, RZ, RZ, UR8 ;  /* 0x00000008ff047e24 */ /* 0x000fe2000f8e00ff */
[----:B-----5:R-:W-:Y:S01]  /*67b0*/  MOV R7, UR7 ;  /* 0x0000000700077c02 */ /* 0x020fe20008000f00 */
[----:B------:R-:W-:Y:S01]  /*67c0*/  IMAD.U32 R6, RZ, RZ, UR6 ;  /* 0x00000006ff067e24 */ /* 0x000fe2000f8e00ff */
[----:B--2---:R-:W-:Y:S01]  /*67d0*/  MOV R11, UR5 ;  /* 0x00000005000b7c02 */ /* 0x004fe20008000f00 */
[----:B------:R-:W-:Y:S02]  /*67e0*/  IMAD.U32 R10, RZ, RZ, UR4 ;  /* 0x00000004ff0a7e24 */ /* 0x000fe4000f8e00ff */
[----:B------:R-:W-:Y:S07]  /*67f0*/  LEPC R20, `(.L_x_108) ;  /* 0x000000001014794e */ /* 0x000fee0000000000 */
[----:B-1--4-:R-:W-:Y:S05]  /*6800*/  CALL.ABS.NOINC R2 ;  /* 0x0000000002007343 */ /* 0x012fea0003c00000 */
.L_x_108:
[----:B------:R-:W-:Y:S05]  /*6810*/  WARPSYNC.ALL ;  /* 0x0000000000007948 */ /* 0x000fea0003800000 */
[----:B------:R-:W-:Y:S01]  /*6820*/  R2UR UR4, R25 ;  /* 0x00000000190472ca */ /* 0x000fe200000e0000 */
[--C-:B----4-:R-:W-:Y:S01]  /*6830*/  HADD2.F32 R3, -RZ, R28.reuse.H0_H0 ;  /* 0x2000001cff037230 */ /* 0x110fe20000004100 */
[----:B------:R-:W-:Y:S01]  /*6840*/  ISETP.NE.AND P0, PT, R56, RZ, PT ;  /* 0x000000ff3800720c */ /* 0x000fe20003f05270 */
[--C-:B------:R-:W-:Y:S01]  /*6850*/  HADD2.F32 R20, -RZ, R29.reuse.H0_H0 ;  /* 0x2000001dff147230 */ /* 0x100fe20000004100 */
[----:B------:R-:W-:Y:S01]  /*6860*/  BSSY.RECONVERGENT B0, `(.L_x_109) ;  /* 0x000004c000007945 */ /* 0x000fe20003800200 */
[----:B------:R-:W-:Y:S08]  /*6870*/  HADD2.F32 R21, -RZ, R29.H1_H1 ;  /* 0x3000001dff157230 */ /* 0x000ff00000004100 */
[----:B------:R-:W3:Y:S02]  /*6880*/  LDTM.16dp256bit.x4 R4, tmem[UR4] ;  /* 0x00000004000479ee */ /* 0x000ee40008120000 */
[C---:B---3--:R-:W-:Y:S01]  /*6890*/  FMUL R0, R24.reuse, R4 ;  /* 0x0000000418007220 */ /* 0x048fe20000400000 */
[----:B------:R-:W-:Y:S02]  /*68a0*/  HADD2.F32 R4, -RZ, R28.H1_H1 ;  /* 0x3000001cff047230 */ /* 0x000fe40000004100 */
[C---:B-1----:R-:W-:Y:S01]  /*68b0*/  FMUL R2, R24.reuse, R5 ;  /* 0x0000000518027220 */ /* 0x042fe20000400000 */
[C---:B------:R-:W-:Y:S01]  /*68c0*/  FMUL R7, R24.reuse, R7 ;  /* 0x0000000718077220 */ /* 0x040fe20000400000 */
[C---:B------:R-:W-:Y:S01]  /*68d0*/  FFMA R0, R27.reuse, R3, R0 ;  /* 0x000000031b007223 */ /* 0x040fe20000000000 */
[C---:B------:R-:W-:Y:S01]  /*68e0*/  FMUL R3, R24.reuse, R6 ;  /* 0x0000000618037220 */ /* 0x040fe20000400000 */
[C---:B------:R-:W-:Y:S01]  /*68f0*/  FFMA R2, R27.reuse, R4, R2 ;  /* 0x000000041b027223 */ /* 0x040fe20000000002 */
[C---:B------:R-:W-:Y:S01]  /*6900*/  FMUL R4, R24.reuse, R8 ;  /* 0x0000000818047220 */ /* 0x040fe20000400000 */
[C---:B------:R-:W-:Y:S01]  /*6910*/  FMUL R8, R24.reuse, R12 ;  /* 0x0000000c18087220 */ /* 0x040fe20000400000 */
[C---:B------:R-:W-:Y:S01]  /*6920*/  FFMA R3, R27.reuse, R20, R3 ;  /* 0x000000141b037223 */ /* 0x040fe20000000003 */
[----:B------:R-:W-:Y:S01]  /*6930*/  FMUL R12, R24, R16 ;  /* 0x00000010180c7220 */ /* 0x000fe20000400000 */
[--C-:B------:R-:W-:Y:S01]  /*6940*/  HADD2.F32 R16, -RZ, R30.reuse.H0_H0 ;  /* 0x2000001eff107230 */ /* 0x100fe20000004100 */
[----:B------:R-:W-:Y:S01]  /*6950*/  F2FP.F16.F32.PACK_AB R32, R2, R0 ;  /* 0x000000000220723e */ /* 0x000fe200000000ff */
[----:B------:R-:W-:Y:S02]  /*6960*/  HADD2.F32 R0, -RZ, R30.H1_H1 ;  /* 0x3000001eff007230 */ /* 0x000fe40000004100 */
[C---:B------:R-:W-:Y:S01]  /*6970*/  FFMA R7, R27.reuse, R21, R7 ;  /* 0x000000151b077223 */ /* 0x040fe20000000007 */
[C---:B------:R-:W-:Y:S01]  /*6980*/  FMUL R5, R24.reuse, R9 ;  /* 0x0000000918057220 */ /* 0x040fe20000400000 */
[--C-:B------:R-:W-:Y:S02]  /*6990*/  HADD2.F32 R2, -RZ, R31.reuse.H0_H0 ;  /* 0x2000001fff027230 */ /* 0x100fe40000004100 */
[C---:B------:R-:W-:Y:S01]  /*69a0*/  FFMA R4, R27.reuse, R16, R4 ;  /* 0x000000101b047223 */ /* 0x040fe20000000004 */
[C---:B------:R-:W-:Y:S01]  /*69b0*/  FMUL R6, R24.reuse, R10 ;  /* 0x0000000a18067220 */ /* 0x040fe20000400000 */
[C---:B------:R-:W-:Y:S01]  /*69c0*/  FFMA R5, R27.reuse, R0, R5 ;  /* 0x000000001b057223 */ /* 0x040fe20000000005 */
[----:B------:R-:W-:Y:S02]  /*69d0*/  HADD2.F32 R16, -RZ, R31.H1_H1 ;  /* 0x3000001fff107230 */ /* 0x000fe40000004100 */
[C---:B------:R-:W-:Y:S01]  /*69e0*/  FMUL R11, R24.reuse, R11 ;  /* 0x0000000b180b7220 */ /* 0x040fe20000400000 */
[----:B------:R-:W-:Y:S01]  /*69f0*/  FFMA R6, R27, R2, R6 ;  /* 0x000000021b067223 */ /* 0x000fe20000000006 */
[--C-:B------:R-:W-:Y:S01]  /*6a00*/  HADD2.F32 R0, -RZ, R36.reuse.H0_H0 ;  /* 0x20000024ff007230 */ /* 0x100fe20000004100 */
[----:B------:R-:W-:Y:S01]  /*6a10*/  F2FP.F16.F32.PACK_AB R33, R7, R3 ;  /* 0x000000030721723e */ /* 0x000fe200000000ff */
[----:B------:R-:W-:Y:S02]  /*6a20*/  HADD2.F32 R2, -RZ, R36.H1_H1 ;  /* 0x30000024ff027230 */ /* 0x000fe40000004100 */
[C---:B------:R-:W-:Y:S01]  /*6a30*/  FMUL R9, R24.reuse, R13 ;  /* 0x0000000d18097220 */ /* 0x040fe20000400000 */
[--C-:B------:R-:W-:Y:S02]  /*6a40*/  HADD2.F32 R3, -RZ, R37.reuse.H0_H0 ;  /* 0x20000025ff037230 */ /* 0x100fe40000004100 */
[C---:B------:R-:W-:Y:S01]  /*6a50*/  FMUL R10, R24.reuse, R14 ;  /* 0x0000000e180a7220 */ /* 0x040fe20000400000 */
[C---:B------:R-:W-:Y:S01]  /*6a60*/  FFMA R11, R27.reuse, R16, R11 ;  /* 0x000000101b0b7223 */ /* 0x040fe2000000000b */
[C---:B------:R-:W-:Y:S01]  /*6a70*/  FFMA R8, R27.reuse, R0, R8 ;  /* 0x000000001b087223 */ /* 0x040fe20000000008 */
[C---:B------:R-:W-:Y:S01]  /*6a80*/  FFMA R9, R27.reuse, R2, R9 ;  /* 0x000000021b097223 */ /* 0x040fe20000000009 */
[----:B------:R-:W-:Y:S02]  /*6a90*/  HADD2.F32 R0, -RZ, R37.H1_H1 ;  /* 0x30000025ff007230 */ /* 0x000fe40000004100 */
[----:B------:R-:W-:Y:S01]  /*6aa0*/  FFMA R10, R27, R3, R10 ;  /* 0x000000031b0a7223 */ /* 0x000fe2000000000a */
[C---:B------:R-:W-:Y:S01]  /*6ab0*/  FMUL R15, R24.reuse, R15 ;  /* 0x0000000f180f7220 */ /* 0x040fe20000400000 */
[--C-:B------:R-:W-:Y:S01]  /*6ac0*/  HADD2.F32 R2, -RZ, R38.reuse.H0_H0 ;  /* 0x20000026ff027230 */ /* 0x100fe20000004100 */
[----:B------:R-:W-:Y:S01]  /*6ad0*/  F2FP.F16.F32.PACK_AB R34, R5, R4 ;  /* 0x000000040522723e */ /* 0x000fe200000000ff */
[----:B------:R-:W-:Y:S02]  /*6ae0*/  HADD2.F32 R3, -RZ, R38.H1_H1 ;  /* 0x30000026ff037230 */ /* 0x000fe40000004100 */
[C---:B------:R-:W-:Y:S01]  /*6af0*/  FMUL R13, R24.reuse, R17 ;  /* 0x00000011180d7220 */ /* 0x040fe20000400000 */
[--C-:B------:R-:W-:Y:S02]  /*6b00*/  HADD2.F32 R4, -RZ, R39.reuse.H0_H0 ;  /* 0x20000027ff047230 */ /* 0x100fe40000004100 */
[C---:B------:R-:W-:Y:S01]  /*6b10*/  FMUL R14, R24.reuse, R18 ;  /* 0x00000012180e7220 */ /* 0x040fe20000400000 */
[----:B------:R-:W-:Y:S02]  /*6b20*/  HADD2.F32 R5, -RZ, R39.H1_H1 ;  /* 0x30000027ff057230 */ /* 0x000fe40000004100 */
[C---:B------:R-:W-:Y:S01]  /*6b30*/  FFMA R15, R27.reuse, R0, R15 ;  /* 0x000000001b0f7223 */ /* 0x040fe2000000000f */
[----:B------:R-:W-:Y:S01]  /*6b40*/  FMUL R19, R24, R19 ;  /* 0x0000001318137220 */ /* 0x000fe20000400000 */
[C---:B------:R-:W-:Y:S01]  /*6b50*/  FFMA R12, R27.reuse, R2, R12 ;  /* 0x000000021b0c7223 */ /* 0x040fe2000000000c */
[C---:B------:R-:W-:Y:S01]  /*6b60*/  FFMA R13, R27.reuse, R3, R13 ;  /* 0x000000031b0d7223 */ /* 0x040fe2000000000d */
[C---:B------:R-:W-:Y:S01]  /*6b70*/  FFMA R14, R27.reuse, R4, R14 ;  /* 0x000000041b0e7223 */ /* 0x040fe2000000000e */
[----:B------:R-:W-:Y:S01]  /*6b80*/  FFMA R19, R27, R5, R19 ;  /* 0x000000051b137223 */ /* 0x000fe20000000013 */
[----:B------:R-:W-:Y:S02]  /*6b90*/  F2FP.F16.F32.PACK_AB R35, R11, R6 ;  /* 0x000000060b23723e */ /* 0x000fe400000000ff */
[----:B------:R-:W-:Y:S02]  /*6ba0*/  F2FP.F16.F32.PACK_AB R8, R9, R8 ;  /* 0x000000080908723e */ /* 0x000fe400000000ff */
[----:B------:R-:W-:Y:S01]  /*6bb0*/  F2FP.F16.F32.PACK_AB R9, R15, R10 ;  /* 0x0000000a0f09723e */ /* 0x000fe200000000ff */
[----:B------:R1:W-:Y:S01]  /*6bc0*/  STSM.16.M88.4 [R61+0x200], R32 ;  /* 0x000200203d007844 */ /* 0x0003e20000000200 */
[----:B------:R-:W-:Y:S02]  /*6bd0*/  F2FP.F16.F32.PACK_AB R10, R13, R12 ;  /* 0x0000000c0d0a723e */ /* 0x000fe400000000ff */
[----:B------:R-:W-:Y:S05]  /*6be0*/  F2FP.F16.F32.PACK_AB R11, R19, R14 ;  /* 0x0000000e130b723e */ /* 0x000fea00000000ff */
[----:B------:R1:W-:Y:S01]  /*6bf0*/  STSM.16.M88.4 [R60+0x200], R8 ;  /* 0x000200083c007844 */ /* 0x0003e20000000200 */
[----:B------:R-:W-:Y:S01]  /*6c00*/  @!PT LDS RZ, [RZ] ;  /* 0x00000000fffff984 */ /* 0x000fe20000000800 */
[----:B------:R-:W-:Y:S01]  /*6c10*/  @!PT LDS RZ, [RZ] ;  /* 0x00000000fffff984 */ /* 0x000fe20000000800 */
[----:B------:R-:W-:Y:S01]  /*6c20*/  @!PT LDS RZ, [RZ] ;  /* 0x00000000fffff984 */ /* 0x000fe20000000800 */
[----:B------:R-:W-:Y:S01]  /*6c30*/  @!PT LDS RZ, [RZ] ;  /* 0x00000000fffff984 */ /* 0x000fe20000000800 */
[----:B------:R3:W-:Y:S07]  /*6c40*/  MEMBAR.ALL.CTA ;  /* 0x0000000000007992 */ /* 0x0007ee0000008000 */
[----:B---3--:R-:W3:Y:S02]  /*6c50*/  FENCE.VIEW.ASYNC.S ;  /* 0x00000000000073c6 */ /* 0x008ee40000000000 */
[----:B---3--:R-:W-:Y:S06]  /*6c60*/  BAR.SYNC.DEFER_BLOCKING 0x1, 0x80 ;  /* 0x0042000000007b1d */ /* 0x008fec0000010000 */
[----:B------:R-:W-:Y:S05]  /*6c70*/  @P0 BRA `(.L_x_110) ;  /* 0x0000000000280947 */ /* 0x000fea0003800000 */
[----:B------:R-:W3:Y:S01]  /*6c80*/  LDCU.64 UR6, c[0x0][0x348] ;  /* 0x00006900ff0677ac */ /* 0x000ee20008000a00 */
[----:B------:R-:W-:Y:S01]  /*6c90*/  UIADD3 UR4, UPT, UPT, UR44, 0x200, URZ ;  /* 0x000002002c047890 */ /* 0x000fe2000fffe0ff */
[----:B------:R-:W-:Y:S05]  /*6ca0*/  UMOV UR51, UR36 ;  /* 0x0000002400337c82 */ /* 0x000fea0008000000 */
[----:B------:R-:W-:Y:S04]  /*6cb0*/  MOV R49, UR4 ;  /* 0x0000000400317c02 */ /* 0x000fe80008000f00 */
[----:B------:R-:W-:Y:S01]  /*6cc0*/  R2UR UR48, R49 ;  /* 0x00000000313072ca */ /* 0x000fe200000e0000 */
[----:B---3--:R-:W-:Y:S04]  /*6cd0*/  UIADD3 UR4, UP0, UPT, UR6, 0x680, URZ ;  /* 0x0000068006047890 */ /* 0x008fe8000ff1e0ff */
[----:B------:R-:W-:Y:S09]  /*6ce0*/  UIADD3.X UR5, UPT, UPT, URZ, UR7, URZ, UP0, !UPT ;  /* 0x00000007ff057290 */ /* 0x000ff200087fe4ff */
[----:B------:R3:W-:Y:S01]  /*6cf0*/  UTMASTG.3D [UR48], [UR4] ;  /* 0x00000030040073b5 */ /* 0x0007e20008010000 */
[----:B------:R0:W-:Y:S01]  /*6d00*/  UTMACMDFLUSH ;  /* 0x00000000000079b7 */ /* 0x0001e20000000000 */
[----:B---3--:R-:W-:Y:S04]  /*6d10*/  DEPBAR.LE SB0, 0x1 ;  /* 0x000080400000791a */ /* 0x008fe80000000000 */
.L_x_110:
[----:B------:R-:W-:Y:S05]  /*6d20*/  BSYNC.RECONVERGENT B0 ;  /* 0x0000000000007941 */ /* 0x000fea0003800200 */
.L_x_109:
[----:B------:R-:W-:Y:S01]  /*6d30*/  BAR.SYNC.DEFER_BLOCKING 0x1, 0x80 ;  /* 0x0042000000007b1d */ /* 0x000fe20000010000 */
[----:B------:R-:W-:Y:S01]  /*6d40*/  ISETP.NE.AND P1, PT, R59, RZ, PT ;  /* 0x000000ff3b00720c */ /* 0x000fe20003f25270 */
[----:B------:R-:W-:Y:S01]  /*6d50*/  UISETP.NE.AND UP0, UPT, UR47, URZ, UPT ;  /* 0x000000ff2f00728c */ /* 0x000fe2000bf05270 */
[----:B------:R-:W-:Y:S11]  /*6d60*/  LEA R2, R62, UR44, 0x3 ;  /* 0x0000002c3e027c11 */ /* 0x000ff6000f8e18ff */
[----:B------:R-:W-:Y:S01]  /*6d70*/  @P1 SHF.L.U32 R3, R54, 0x1f, RZ ;  /* 0x0000001f36031819 */ /* 0x000fe200000006ff */
[----:B------:R-:W-:Y:S06]  /*6d80*/  BRA.U !UP0, `(.L_x_111) ;  /* 0x0000000108247547 */ /* 0x000fec000b800000 */
[----:B------:R-:W-:Y:S01]  /*6d90*/  IMAD.U32 R4, RZ, RZ, UR46 ;  /* 0x0000002eff047e24 */ /* 0x000fe2000f8e00ff */
[----:B------:R-:W-:Y:S01]  /*6da0*/  MOV R0, UR52 ;  /* 0x0000003400007c02 */ /* 0x000fe20008000f00 */
[----:B------:R-:W-:Y:S03]  /*6db0*/  UIADD3 UR4, UPT, UPT, UR46, 0x1, URZ ;  /* 0x000000012e047890 */ /* 0x000fe6000fffe0ff */
[----:B------:R-:W-:Y:S01]  /*6dc0*/  @P1 LEA R4, R4, UR44, 0x3 ;  /* 0x0000002c04041c11 */ /* 0x000fe2000f8e18ff */
[----:B------:R-:W-:Y:S04]  /*6dd0*/  UISETP.NE.AND UP0, UPT, UR4, 0x4, UPT ;  /* 0x000000040400788c */ /* 0x000fe8000bf05270 */
[----:B------:R-:W-:Y:S01]  /*6de0*/  @P1 VIADD R4, R4, 0x60 ;  /* 0x0000006004041836 */ /* 0x000fe20000000000 */
[----:B------:R-:W-:Y:S04]  /*6df0*/  USEL UR46, UR4, URZ, UP0 ;  /* 0x000000ff042e7287 */ /* 0x000fe80008000000 */
[----:B------:R-:W-:Y:S04]  /*6e00*/  @P1 PRMT R0, R0, 0x654, R4 ;  /* 0x0000065400001816 */ /* 0x000fe80000000004 */
[----:B------:R3:W-:Y:S04]  /*6e10*/  @P1 SYNCS.ARRIVE.TRANS64.RED.A1T0 RZ, [R0+URZ], RZ ;  /* 0x000000ff00ff19a7 */ /* 0x0007e800081004ff */
.L_x_111:
[----:B------:R-:W4:Y:S01]  /*6e20*/  @P1 SYNCS.PHASECHK.TRANS64.TRYWAIT P0, [R2+URZ+0x40], R3 ;  /* 0x00004003020015a7 */ /* 0x000f2200080011ff */
[----:B------:R-:W-:Y:S01]  /*6e30*/  BSSY B1, `(.L_x_112) ;  /* 0x0000013000017945 */ /* 0x000fe20003800000 */
[----:B----4-:R-:W-:Y:S03]  /*6e40*/  @P1 SEL R64, RZ, 0x1, !P0 ;  /* 0x00000001ff401807 */ /* 0x010fe60004000000 */
[----:B------:R-:W-:Y:S05]  /*6e50*/  @!P1 BRA `(.L_x_113) ;  /* 0x0000000000409947 */ /* 0x000fea0003800000 */
[----:B------:R-:W-:Y:S01]  /*6e60*/  ISETP.NE.AND P1, PT, R65, RZ, PT ;  /* 0x000000ff4100720c */ /* 0x000fe20003f25270 */
[----:B------:R-:W-:Y:S01]  /*6e70*/  BSSY B0, `(.L_x_114) ;  /* 0x0000009000007945 */ /* 0x000fe20003800000 */
[----:B------:R-:W-:Y:S11]  /*6e80*/  ISETP.NE.AND P0, PT, R64, RZ, PT ;  /* 0x000000ff4000720c */ /* 0x000ff60003f05270 */
[----:B------:R-:W-:Y:S05]  /*6e90*/  @P1 IMAD R4, R62, 0x1000, R63 ;  /* 0x000010003e041824 */ /* 0x000fea00078e023f */
[----:B------:R-:W-:Y:S05]  /*6ea0*/  @P1 IADD3 R3, PT, PT, R4, UR44, RZ ;  /* 0x0000002c04031c10 */ /* 0x000fea000fffe0ff */
[----:B------:R-:W-:Y:S01]  /*6eb0*/  @P1 IMAD.IADD R3, R55, 0x1, R3 ;  /* 0x0000000137031824 */ /* 0x000fe200078e0203 */
[----:B------:R-:W-:Y:S06]  /*6ec0*/  @P0 BRA `(.L_x_115) ;  /* 0x00000000000c0947 */ /* 0x000fec0003800000 */
[----:B---3--:R-:W-:Y:S04]  /*6ed0*/  SHF.L.U32 R0, R54, 0x1f, RZ ;  /* 0x0000001f36007819 */ /* 0x008fe800000006ff */
[----:B------:R-:W3:Y:S02]  /*6ee0*/  SYNCS.PHASECHK.TRANS64.TRYWAIT P0, [R2+URZ+0x40], R0 ;  /* 0x00004000020075a7 */ /* 0x000ee400080011ff */
[----:B---3--:R-:W-:Y:S05]  /*6ef0*/  @!P0 BRA `(.L_x_116) ;  /* 0x0000002400a48947 */ /* 0x008fea0003800000 */
.L_x_115:
[----:B------:R-:W-:Y:S05]  /*6f00*/  BSYNC B0 ;  /* 0x0000000000007941 */ /* 0x000fea0003800000 */
.L_x_114:
[----:B------:R-:W-:Y:S02]  /*6f10*/  ISETP.NE.AND P0, PT, R65, RZ, PT ;  /* 0x000000ff4100720c */ /* 0x000fe40003f05270 */
[----:B------:R-:W-:Y:S11]  /*6f20*/  IADD3 R62, PT, PT, R62, 0x1, RZ ;  /* 0x000000013e3e7810 */ /* 0x000ff60007ffe0ff */
[----:B------:R-:W-:Y:S05]  /*6f30*/  @P0 WARPSYNC.ALL ;  /* 0x0000000000000948 */ /* 0x000fea0003800000 */
[----:B------:R4:W1:Y:S04]  /*6f40*/  @P0 LDSM.16.M88.4 R28, [R4+UR44+0x200] ;  /* 0x0002002c041c083b */ /* 0x0008680008000200 */
[----:B------:R4:W1:Y:S02]  /*6f50*/  @P0 LDSM.16.M88.4 R36, [R3+0x200] ;  /* 0x000200000324083b */ /* 0x0008640000000200 */
.L_x_113:
[----:B------:R-:W-:Y:S05]  /*6f60*/  BSYNC B1 ;  /* 0x0000000000017941 */ /* 0x000fea0003800000 */
.L_x_112:
[----:B---3--:R-:W-:Y:S05]  /*6f70*/  VIADD R0, R25, 0x20 ;  /* 0x0000002019007836 */ /* 0x008fea0000000000 */
[----:B------:R-:W-:Y:S04]  /*6f80*/  SHF.R.U32.HI R0, RZ, 0x15, R0 ;  /* 0x00000015ff007819 */ /* 0x000fe80000011600 */
[----:B------:R-:W-:Y:S11]  /*6f90*/  LOP3.LUT P0, RZ, R0, 0x3, R46, 0x48, !PT ;  /* 0x0000000300ff7812 */ /* 0x000ff6000780482e */
[----:B------:R-:W-:Y:S02]  /*6fa0*/  @!UPT UIADD3 URZ, UPT, UPT, URZ, URZ, URZ ;  /* 0x000000fffffff290 */ /* 0x000fe4000fffe0ff */
[----:B------:R-:W-:Y:S05]  /*6fb0*/  @!P0 BRA `(.L_x_117) ;  /* 0x0000000000408947 */ /* 0x000fea0003800000 */
[----:B------:R-:W3:Y:S01]  /*6fc0*/  LDCU.64 UR8, c[0x4][0x70] ;  /* 0x01000e00ff0877ac */ /* 0x000ee20008000a00 */
[----:B----4-:R-:W-:Y:S01]  /*6fd0*/  MOV R3, 0x0 ;  /* 0x0000000000037802 */ /* 0x010fe20000000f00 */
[----:B------:R-:W-:Y:S02]  /*6fe0*/  HFMA2 R12, -RZ, RZ, 0, 5.9604644775390625e-08 ;  /* 0x00000001ff0c7431 */ /* 0x000fe400000001ff */
[----:B-1----:R-:W-:Y:S02]  /*6ff0*/  IMAD.MOV.U32 R8, RZ, RZ, 0x192 ;  /* 0x00000192ff087424 */ /* 0x002fe400078e00ff */
[----:B------:R-:W-:Y:S01]  /*7000*/  IMAD.MOV.U32 R13, RZ, RZ, RZ ;  /* 0x000000ffff0d7224 */ /* 0x000fe200078e00ff */
[----:B------:R-:W1:Y:S01]  /*7010*/  LDCU.64 UR6, c[0x4][0x78] ;  /* 0x01000f00ff0677ac */ /* 0x000e620008000a00 */
[----:B------:R-:W4:Y:S01]  /*7020*/  LDC.64 R2, c[0x4][R3] ;  /* 0x0100000003027b82 */ /* 0x000f220000000a00 */
[----:B------:R-:W5:Y:S01]  /*7030*/  LDCU.64 UR4, c[0x4][0x10] ;  /* 0x01000200ff0477ac */ /* 0x000f620008000a00 */
[----:B---3--:R-:W-:Y:S01]  /*7040*/  MOV R5, UR9 ;  /* 0x0000000900057c02 */ /* 0x008fe20008000f00 */
[----:B------:R-:W-:Y:S01]  /*7050*/  IMAD.U32 R4, RZ, RZ, UR8 ;  /* 0x00000008ff047e24 */ /* 0x000fe2000f8e00ff */
[----:B-1----:R-:W-:Y:S01]  /*7060*/  MOV R7, UR7 ;  /* 0x0000000700077c02 */ /* 0x002fe20008000f00 */
[----:B------:R-:W-:Y:S01]  /*7070*/  IMAD.U32 R6, RZ, RZ, UR6 ;  /* 0x00000006ff067e24 */ /* 0x000fe2000f8e00ff */
[----:B-----5:R-:W-:Y:S01]  /*7080*/  MOV R11, UR5 ;  /* 0x00000005000b7c02 */ /* 0x020fe20008000f00 */
[----:B------:R-:W-:Y:S02]  /*7090*/  IMAD.U32 R10, RZ, RZ, UR4 ;  /* 0x00000004ff0a7e24 */ /* 0x000fe4000f8e00ff */
[----:B------:R-:W-:Y:S07]  /*70a0*/  LEPC R20, `(.L_x_117) ;  /* 0x000000001014794e */ /* 0x000fee0000000000 */
[----:B--2-4-:R-:W-:Y:S05]  /*70b0*/  CALL.ABS.NOINC R2 ;  /* 0x0000000002007343 */ /* 0x014fea0003c00000 */
.L_x_117:
[----:B------:R-:W-:Y:S01]  /*70c0*/  ISETP.NE.AND P6, PT, R59, RZ, PT ;  /* 0x000000ff3b00720c */ /* 0x000fe20003fc5270 */
[----:B------:R-:W-:Y:S05]  /*70d0*/  WARPSYNC.ALL ;  /* 0x0000000000007948 */ /* 0x000fea0003800000 */
[----:B------:R-:W-:Y:S01]  /*70e0*/  R2UR UR4, R25 ;  /* 0x00000000190472ca */ /* 0x000fe200000e0000 */
[----:B-1--4-:R-:W-:Y:S01]  /*70f0*/  HADD2.F32 R3, -RZ, R28.H0_H0 ;  /* 0x2000001cff037230 */ /* 0x012fe20000004100 */
[----:B------:R-:W-:Y:S01]  /*7100*/  ISETP.NE.AND P0, PT, R56, RZ, PT ;  /* 0x000000ff3800720c */ /* 0x000fe20003f05270 */
[----:B------:R-:W-:Y:S01]  /*7110*/  HADD2.F32 R20, -RZ, R30.H0_H0 ;  /* 0x2000001eff147230 */ /* 0x000fe20000004100 */
[----:B------:R-:W-:Y:S09]  /*7120*/  BSSY.RECONVERGENT B0, `(.L_x_118) ;  /* 0x0000053000007945 */ /* 0x000ff20003800200 */
[----:B------:R-:W1:Y:S02]  /*7130*/  LDTM.16dp256bit.x4 R4, tmem[UR4+0x20] ;  /* 0x00002004000479ee */ /* 0x000e640008120000 */
[C---:B-1----:R-:W-:Y:S01]  /*7140*/  FMUL R0, R24.reuse, R4 ;  /* 0x0000000418007220 */ /* 0x042fe20000400000 */
[----:B------:R-:W-:Y:S02]  /*7150*/  HADD2.F32 R4, -RZ, R28.H1_H1 ;  /* 0x3000001cff047230 */ /* 0x000fe40000004100 */
[C---:B------:R-:W-:Y:S01]  /*7160*/  FMUL R2, R24.reuse, R5 ;  /* 0x0000000518027220 */ /* 0x040fe20000400000 */
[--C-:B------:R-:W-:Y:S02]  /*7170*/  HADD2.F32 R5, -RZ, R29.reuse.H0_H0 ;  /* 0x2000001dff057230 */ /* 0x100fe40000004100 */
[C---:B------:R-:W-:Y:S01]  /*7180*/  FFMA R0, R27.reuse, R3, R0 ;  /* 0x000000031b007223 */ /* 0x040fe20000000000 */
[C---:B------:R-:W-:Y:S01]  /*7190*/  FMUL R3, R24.reuse, R6 ;  /* 0x0000000618037220 */ /* 0x040fe20000400000 */
[----:B------:R-:W-:Y:S02]  /*71a0*/  HADD2.F32 R6, -RZ, R29.H1_H1 ;  /* 0x3000001dff067230 */ /* 0x000fe40000004100 */
[C---:B------:R-:W-:Y:S01]  /*71b0*/  FFMA R2, R27.reuse, R4, R2 ;  /* 0x000000041b027223 */ /* 0x040fe20000000002 */
[C---:B------:R-:W-:Y:S01]  /*71c0*/  FMUL R7, R24.reuse, R7 ;  /* 0x0000000718077220 */ /* 0x040fe20000400000 */
[C---:B------:R-:W-:Y:S01]  /*71d0*/  FFMA R3, R27.reuse, R5, R3 ;  /* 0x000000051b037223 */ /* 0x040fe20000000003 */
[C---:B------:R-:W-:Y:S01]  /*71e0*/  FMUL R4, R24.reuse, R8 ;  /* 0x0000000818047220 */ /* 0x040fe20000400000 */
[----:B------:R-:W-:Y:S01]  /*71f0*/  FMUL R5, R24, R9 ;  /* 0x0000000918057220 */ /* 0x000fe20000400000 */
[----:B------:R-:W-:Y:S01]  /*7200*/  F2FP.F16.F32.PACK_AB R32, R2, R0 ;  /* 0x000000000220723e */ /* 0x000fe200000000ff */
[C---:B------:R-:W-:Y:S01]  /*7210*/  FFMA R7, R27.reuse, R6, R7 ;  /* 0x000000061b077223 */ /* 0x040fe20000000007 */
[----:B------:R-:W-:Y:S02]  /*7220*/  HADD2.F32 R0, -RZ, R30.H1_H1 ;  /* 0x3000001eff007230 */ /* 0x000fe40000004100 */
[----:B------:R-:W-:Y:S01]  /*7230*/  FFMA R4, R27, R20, R4 ;  /* 0x000000141b047223 */ /* 0x000fe20000000004 */
[--C-:B------:R-:W-:Y:S02]  /*7240*/  HADD2.F32 R2, -RZ, R31.reuse.H0_H0 ;  /* 0x2000001fff027230 */ /* 0x100fe40000004100 */
[C---:B------:R-:W-:Y:S01]  /*7250*/  FMUL R6, R24.reuse, R10 ;  /* 0x0000000a18067220 */ /* 0x040fe20000400000 */
[----:B------:R-:W-:Y:S01]  /*7260*/  F2FP.F16.F32.PACK_AB R33, R7, R3 ;  /* 0x000000030721723e */ /* 0x000fe200000000ff */
[----:B------:R-:W-:Y:S02]  /*7270*/  HADD2.F32 R3, -RZ, R31.H1_H1 ;  /* 0x3000001fff037230 */ /* 0x000fe40000004100 */
[----:B------:R-:W-:Y:S01]  /*7280*/  FFMA R5, R27, R0, R5 ;  /* 0x000000001b057223 */ /* 0x000fe20000000005 */
[C---:B------:R-:W-:Y:S01]  /*7290*/  FMUL R11, R24.reuse, R11 ;  /* 0x0000000b180b7220 */ /* 0x040fe20000400000 */
[--C-:B------:R-:W-:Y:S02]  /*72a0*/  HADD2.F32 R7, -RZ, R36.reuse.H0_H0 ;  /* 0x20000024ff077230 */ /* 0x100fe40000004100 */
[C---:B------:R-:W-:Y:S01]  /*72b0*/  FMUL R8, R24.reuse, R12 ;  /* 0x0000000c18087220 */ /* 0x040fe20000400000 */
[----:B------:R-:W-:Y:S01]  /*72c0*/  HADD2.F32 R0, -RZ, R36.H1_H1 ;  /* 0x30000024ff007230 */ /* 0x000fe20000004100 */
[----:B------:R-:W-:Y:S01]  /*72d0*/  F2FP.F16.F32.PACK_AB R34, R5, R4 ;  /* 0x000000040522723e */ /* 0x000fe200000000ff */
[C---:B------:R-:W-:Y:S01]  /*72e0*/  FMUL R9, R24.reuse, R13 ;  /* 0x0000000d18097220 */ /* 0x040fe20000400000 */
[C---:B------:R-:W-:Y:S01]  /*72f0*/  FFMA R6, R27.reuse, R2, R6 ;  /* 0x000000021b067223 */ /* 0x040fe20000000006 */
[C---:B------:R-:W-:Y:S01]  /*7300*/  FFMA R11, R27.reuse, R3, R11 ;  /* 0x000000031b0b7223 */ /* 0x040fe2000000000b */
[C---:B------:R-:W-:Y:S01]  /*7310*/  FFMA R8, R27.reuse, R7, R8 ;  /* 0x000000071b087223 */ /* 0x040fe20000000008 */
[----:B------:R-:W-:Y:S01]  /*7320*/  FFMA R9, R27, R0, R9 ;  /* 0x000000001b097223 */ /* 0x000fe20000000009 */
[--C-:B------:R-:W-:Y:S02]  /*7330*/  HADD2.F32 R2, -RZ, R37.reuse.H0_H0 ;  /* 0x20000025ff027230 */ /* 0x100fe40000004100 */
[C---:B------:R-:W-:Y:S01]  /*7340*/  FMUL R10, R24.reuse, R14 ;  /* 0x0000000e180a7220 */ /* 0x040fe20000400000 */
[----:B------:R-:W-:Y:S01]  /*7350*/  F2FP.F16.F32.PACK_AB R35, R11, R6 ;  /* 0x000000060b23723e */ /* 0x000fe200000000ff */
[----:B------:R-:W-:Y:S01]  /*7360*/  HADD2.F32 R0, -RZ, R37.H1_H1 ;  /* 0x30000025ff007230 */ /* 0x000fe20000004100 */
[----:B------:R-:W-:Y:S01]  /*7370*/  F2FP.F16.F32.PACK_AB R8, R9, R8 ;  /* 0x000000080908723e */ /* 0x000fe200000000ff */
[C---:B------:R-:W-:Y:S01]  /*7380*/  FMUL R15, R24.reuse, R15 ;  /* 0x0000000f180f7220 */ /* 0x040fe20000400000 */
[C---:B------:R-:W-:Y:S01]  /*7390*/  FFMA R10, R27.reuse, R2, R10 ;  /* 0x000000021b0a7223 */ /* 0x040fe2000000000a */
[----:B------:R1:W-:Y:S01]  /*73a0*/  STSM.16.M88.4 [R61+0x1200], R32 ;  /* 0x001200203d007844 */ /* 0x0003e20000000200 */
[--C-:B------:R-:W-:Y:S02]  /*73b0*/  HADD2.F32 R2, -RZ, R38.reuse.H0_H0 ;  /* 0x20000026ff027230 */ /* 0x100fe40000004100 */
[----:B------:R-:W-:Y:S01]  /*73c0*/  FFMA R15, R27, R0, R15 ;  /* 0x000000001b0f7223 */ /* 0x000fe2000000000f */
[C---:B------:R-:W-:Y:S01]  /*73d0*/  FMUL R12, R24.reuse, R16 ;  /* 0x00000010180c7220 */ /* 0x040fe20000400000 */
[----:B------:R-:W-:Y:S02]  /*73e0*/  HADD2.F32 R0, -RZ, R38.H1_H1 ;  /* 0x30000026ff007230 */ /* 0x000fe40000004100 */
[C---:B------:R-:W-:Y:S01]  /*73f0*/  FMUL R13, R24.reuse, R17 ;  /* 0x00000011180d7220 */ /* 0x040fe20000400000 */
[--C-:B------:R-:W-:Y:S01]  /*7400*/  HADD2.F32 R3, -RZ, R39.reuse.H0_H0 ;  /* 0x20000027ff037230 */ /* 0x100fe20000004100 */
[----:B------:R-:W-:Y:S01]  /*7410*/  F2FP.F16.F32.PACK_AB R9, R15, R10 ;  /* 0x0000000a0f09723e */ /* 0x000fe200000000ff */
[C---:B------:R-:W-:Y:S01]  /*7420*/  FMUL R14, R24.reuse, R18 ;  /* 0x00000012180e7220 */ /* 0x040fe20000400000 */
[----:B------:R-:W-:Y:S02]  /*7430*/  HADD2.F32 R4, -RZ, R39.H1_H1 ;  /* 0x30000027ff047230 */ /* 0x000fe40000004100 */
[----:B------:R-:W-:Y:S01]  /*7440*/  FMUL R19, R24, R19 ;  /* 0x0000001318137220 */ /* 0x000fe20000400000 */
[C---:B------:R-:W-:Y:S01]  /*7450*/  FFMA R12, R27.reuse, R2, R12 ;  /* 0x000000021b0c7223 */ /* 0x040fe2000000000c */
[----:B------:R-:W-:Y:S01]  /*7460*/  MOV R2, UR46 ;  /* 0x0000002e00027c02 */ /* 0x000fe20008000f00 */
[C---:B------:R-:W-:Y:S01]  /*7470*/  FFMA R13, R27.reuse, R0, R13 ;  /* 0x000000001b0d7223 */ /* 0x040fe2000000000d */
[C---:B------:R-:W-:Y:S01]  /*7480*/  FFMA R14, R27.reuse, R3, R14 ;  /* 0x000000031b0e7223 */ /* 0x040fe2000000000e */
[----:B------:R-:W-:Y:S01]  /*7490*/  FFMA R19, R27, R4, R19 ;  /* 0x000000041b137223 */ /* 0x000fe20000000013 */
[----:B------:R-:W-:Y:S02]  /*74a0*/  @P6 LEA R2, R2, UR44, 0x3 ;  /* 0x0000002c02026c11 */ /* 0x000fe4000f8e18ff */
[----:B------:R-:W-:Y:S02]  /*74b0*/  F2FP.F16.F32.PACK_AB R10, R13, R12 ;  /* 0x0000000c0d0a723e */ /* 0x000fe400000000ff */
[----:B------:R-:W-:Y:S02]  /*74c0*/  F2FP.F16.F32.PACK_AB R11, R19, R14 ;  /* 0x0000000e130b723e */ /* 0x000fe400000000ff */
[----:B------:R-:W-:Y:S02]  /*74d0*/  MOV R0, UR52 ;  /* 0x0000003400007c02 */ /* 0x000fe40008000f00 */
[----:B------:R-:W-:Y:S01]  /*74e0*/  @P6 IADD3 R2, PT, PT, R2, 0x60, RZ ;  /* 0x0000006002026810 */ /* 0x000fe20007ffe0ff */
[----:B------:R1:W-:Y:S01]  /*74f0*/  STSM.16.M88.4 [R60+0x1200], R8 ;  /* 0x001200083c007844 */ /* 0x0003e20000000200 */
[----:B------:R-:W-:Y:S02]  /*7500*/  @P6 SHF.L.U32 R3, R54, 0x1f, RZ ;  /* 0x0000001f36036819 */ /* 0x000fe400000006ff */
[----:B------:R-:W-:Y:S01]  /*7510*/  @P6 PRMT R0, R0, 0x654, R2 ;  /* 0x0000065400006816 */ /* 0x000fe20000000002 */
[----:B------:R-:W-:Y:S01]  /*7520*/  @!PT LDS RZ, [RZ] ;  /* 0x00000000fffff984 */ /* 0x000fe20000000800 */
[----:B------:R-:W-:Y:S01]  /*7530*/  @!PT LDS RZ, [RZ] ;  /* 0x00000000fffff984 */ /* 0x000fe20000000800 */
[----:B------:R-:W-:Y:S01]  /*7540*/  @!PT LDS RZ, [RZ] ;  /* 0x00000000fffff984 */ /* 0x000fe20000000800 */
[----:B------:R-:W-:Y:S01]  /*7550*/  @!PT LDS RZ, [RZ] ;  /* 0x00000000fffff984 */ /* 0x000fe20000000800 */
[----:B------:R3:W-:Y:S06]  /*7560*/  MEMBAR.ALL.CTA ;  /* 0x0000000000007992 */ /* 0x0007ec0000008000 */
[----:B---3--:R-:W3:Y:S01]  /*7570*/  FENCE.VIEW.ASYNC.S ;  /* 0x00000000000073c6 */ /* 0x008ee20000000000 */
[----:B------:R-:W-:Y:S01]  /*7580*/  LEA R2, R62, UR44, 0x3 ;  /* 0x0000002c3e027c11 */ /* 0x000fe2000f8e18ff */
[----:B---3--:R-:W-:Y:S06]  /*7590*/  BAR.SYNC.DEFER_BLOCKING 0x1, 0x80 ;  /* 0x0042000000007b1d */ /* 0x008fec0000010000 */
[----:B------:R-:W-:Y:S05]  /*75a0*/  @P0 BRA `(.L_x_119) ;  /* 0x0000000000280947 */ /* 0x000fea0003800000 */
[----:B------:R-:W3:Y:S01]  /*75b0*/  LDCU.64 UR6, c[0x0][0x348] ;  /* 0x00006900ff0677ac */ /* 0x000ee20008000a00 */
[----:B------:R-:W-:Y:S02]  /*75c0*/  UIADD3 UR9, UPT, UPT, UR49, 0x20, URZ ;  /* 0x0000002031097890 */ /* 0x000fe4000fffe0ff */
[----:B------:R-:W-:Y:S01]  /*75d0*/  UIADD3 UR8, UPT, UPT, UR44, 0x1200, URZ ;  /* 0x000012002c087890 */ /* 0x000fe2000fffe0ff */
[----:B------:R-:W-:Y:S01]  /*75e0*/  UMOV UR10, UR50 ;  /* 0x00000032000a7c82 */ /* 0x000fe20008000000 */
[----:B------:R-:W-:Y:S01]  /*75f0*/  UMOV UR11, UR36 ;  /* 0x00000024000b7c82 */ /* 0x000fe20008000000 */
[----:B---3--:R-:W-:Y:S04]  /*7600*/  UIADD3 UR4, UP0, UPT, UR6, 0x680, URZ ;  /* 0x0000068006047890 */ /* 0x008fe8000ff1e0ff */
[----:B------:R-:W-:Y:S09]  /*7610*/  UIADD3.X UR5, UPT, UPT, URZ, UR7, URZ, UP0, !UPT ;  /* 0x00000007ff057290 */ /* 0x000ff200087fe4ff */
[----:B------:R3:W-:Y:S01]  /*7620*/  UTMASTG.3D [UR8], [UR4] ;  /* 0x00000008040073b5 */ /* 0x0007e20008010000 */
[----:B------:R0:W-:Y:S01]  /*7630*/  UTMACMDFLUSH ;  /* 0x00000000000079b7 */ /* 0x0001e20000000000 */
[----:B---3--:R-:W-:Y:S04]  /*7640*/  DEPBAR.LE SB0, 0x1 ;  /* 0x000080400000791a */ /* 0x008fe80000000000 */
.L_x_119:
[----:B------:R-:W-:Y:S05]  /*7650*/  BSYNC.RECONVERGENT B0 ;  /* 0x0000000000007941 */ /* 0x000fea0003800200 */
.L_x_118:
[----:B------:R-:W-:Y:S01]  /*7660*/  BAR.SYNC.DEFER_BLOCKING 0x1, 0x80 ;  /* 0x0042000000007b1d */ /* 0x000fe20000010000 */
[----:B------:R-:W-:Y:S04]  /*7670*/  UIADD3 UR4, UPT, UPT, UR46, 0x1, URZ ;  /* 0x000000012e047890 */ /* 0x000fe8000fffe0ff */
[----:B------:R-:W-:Y:S04]  /*7680*/  UISETP.NE.AND UP0, UPT, UR4, 0x4, UPT ;  /* 0x000000040400788c */ /* 0x000fe8000bf05270 */
[----:B------:R-:W-:Y:S01]  /*7690*/  USEL UR45, UR4, URZ, UP0 ;  /* 0x000000ff042d7287 */ /* 0x000fe20008000000 */
[----:B------:R3:W-:Y:S01]  /*76a0*/  @P6 SYNCS.ARRIVE.TRANS64.RED.A1T0 RZ, [R0+URZ], RZ ;  /* 0x000000ff00ff69a7 */ /* 0x0007e200081004ff */
[----:B------:R-:W-:Y:S01]  /*76b0*/  BSSY B1, `(.L_x_120) ;  /* 0x0000014000017945 */ /* 0x000fe20003800000 */
[----:B------:R-:W4:Y:S02]  /*76c0*/  @P6 SYNCS.PHASECHK.TRANS64.TRYWAIT P0, [R2+URZ+0x40], R3 ;  /* 0x00004003020065a7 */ /* 0x000f2400080011ff */
[----:B----4-:R-:W-:Y:S01]  /*76d0*/  @P6 SEL R64, RZ, 0x1, !P0 ;  /* 0x00000001ff406807 */ /* 0x010fe20004000000 */
[----:B---3--:R-:W-:Y:S06]  /*76e0*/  @!P6 BRA `(.L_x_121) ;  /* 0x000000000040e947 */ /* 0x008fec0003800000 */
[----:B------:R-:W-:Y:S01]  /*76f0*/  ISETP.NE.AND P1, PT, R65, RZ, PT ;  /* 0x000000ff4100720c */ /* 0x000fe20003f25270 */
[----:B------:R-:W-:Y:S01]  /*7700*/  BSSY B0, `(.L_x_122) ;  /* 0x0000009000007945 */ /* 0x000fe20003800000 */
[----:B------:R-:W-:Y:S11]  /*7710*/  ISETP.NE.AND P0, PT, R64, RZ, PT ;  /* 0x000000ff4000720c */ /* 0x000ff60003f05270 */
[----:B------:R-:W-:Y:S05]  /*7720*/  @P1 IMAD R3, R62, 0x1000, R63 ;  /* 0x000010003e031824 */ /* 0x000fea00078e023f */
[----:B------:R-:W-:Y:S05]  /*7730*/  @P1 IADD3 R0, PT, PT, R3, UR44, RZ ;  /* 0x0000002c03001c10 */ /* 0x000fea000fffe0ff */
[----:B------:R-:W-:Y:S01]  /*7740*/  @P1 IMAD.IADD R0, R55, 0x1, R0 ;  /* 0x0000000137001824 */ /* 0x000fe200078e0200 */
[----:B------:R-:W-:Y:S06]  /*7750*/  @P0 BRA `(.L_x_123) ;  /* 0x00000000000c0947 */ /* 0x000fec0003800000 */
[----:B------:R-:W-:Y:S04]  /*7760*/  SHF.L.U32 R4, R54, 0x1f, RZ ;  /* 0x0000001f36047819 */ /* 0x000fe800000006ff */
[----:B------:R-:W3:Y:S02]  /*7770*/  SYNCS.PHASECHK.TRANS64.TRYWAIT P0, [R2+URZ+0x40], R4 ;  /* 0x00004004020075a7 */ /* 0x000ee400080011ff */
[----:B---3--:R-:W-:Y:S05]  /*7780*/  @!P0 BRA `(.L_x_124) ;  /* 0x0000001c00948947 */ /* 0x008fea0003800000 */
.L_x_123:
[----:B------:R-:W-:Y:S05]  /*7790*/  BSYNC B0 ;  /* 0x0000000000007941 */ /* 0x000fea0003800000 */
.L_x_122:
[----:B------:R-:W-:Y:S02]  /*77a0*/  ISETP.NE.AND P0, PT, R65, RZ, PT ;  /* 0x000000ff4100720c */ /* 0x000fe40003f05270 */
[----:B------:R-:W-:Y:S11]  /*77b0*/  IADD3 R62, PT, PT, R62, 0x1, RZ ;  /* 0x000000013e3e7810 */ /* 0x000ff60007ffe0ff */
[----:B------:R-:W-:Y:S05]  /*77c0*/  @P0 WARPSYNC.ALL ;  /* 0x0000000000000948 */ /* 0x000fea0003800000 */
[----:B------:R4:W1:Y:S04]  /*77d0*/  @P0 LDSM.16.M88.4 R28, [R3+UR44+0x200] ;  /* 0x0002002c031c083b */ /* 0x0008680008000200 */
[----:B------:R4:W1:Y:S02]  /*77e0*/  @P0 LDSM.16.M88.4 R36, [R0+0x200] ;  /* 0x000200000024083b */ /* 0x0008640000000200 */
.L_x_121:
[----:B------:R-:W-:Y:S05]  /*77f0*/  BSYNC B1 ;  /* 0x0000000000017941 */ /* 0x000fea0003800000 */
.L_x_120:
[----:B----4-:R-:W-:Y:S05]  /*7800*/  VIADD R0, R25, 0x40 ;  /* 0x0000004019007836 */ /* 0x010fea0000000000 */
[----:B------:R-:W-:Y:S04]  /*7810*/  SHF.R.U32.HI R0, RZ, 0x15, R0 ;  /* 0x00000015ff007819 */ /* 0x000fe80000011600 */
[----:B------:R-:W-:Y:S11]  /*7820*/  LOP3.LUT P0, RZ, R0, 0x3, R46, 0x48, !PT ;  /* 0x0000000300ff7812 */ /* 0x000ff6000780482e */
[----:B------:R-:W-:Y:S02]  /*7830*/  @!UPT UIADD3 URZ, UPT, UPT, URZ, URZ, URZ ;  /* 0x000000fffffff290 */ /* 0x000fe4000fffe0ff */
[----:B------:R-:W-:Y:S05]  /*7840*/  @!P0 BRA `(.L_x_125) ;  /* 0x0000000000408947 */ /* 0x000fea0003800000 */
[----:B------:R-:W4:Y:S01]  /*7850*/  LDCU.64 UR8, c[0x4][0x70] ;  /* 0x01000e00ff0877ac */ /* 0x000f220008000a00 */
[----:B------:R-:W-:Y:S01]  /*7860*/  MOV R3, 0x0 ;  /* 0x0000000000037802 */ /* 0x000fe20000000f00 */
[----:B------:R-:W-:Y:S02]  /*7870*/  HFMA2 R12, -RZ, RZ, 0, 5.9604644775390625e-08 ;  /* 0x00000001ff0c7431 */ /* 0x000fe400000001ff */
[----:B-1----:R-:W-:Y:S02]  /*7880*/  IMAD.MOV.U32 R8, RZ, RZ, 0x192 ;  /* 0x00000192ff087424 */ /* 0x002fe400078e00ff */
[----:B------:R-:W-:Y:S01]  /*7890*/  IMAD.MOV.U32 R13, RZ, RZ, RZ ;  /* 0x000000ffff0d7224 */ /* 0x000fe200078e00ff */
[----:B------:R-:W1:Y:S01]  /*78a0*/  LDCU.64 UR6, c[0x4][0x78] ;  /* 0x01000f00ff0677ac */ /* 0x000e620008000a00 */
[----:B---3--:R-:W3:Y:S01]  /*78b0*/  LDC.64 R2, c[0x4][R3] ;  /* 0x0100000003027b82 */ /* 0x008ee20000000a00 */
[----:B------:R-:W5:Y:S01]  /*78c0*/  LDCU.64 UR4, c[0x4][0x10] ;  /* 0x01000200ff0477ac */ /* 0x000f620008000a00 */
[----:B----4-:R-:W-:Y:S01]  /*78d0*/  MOV R5, UR9 ;  /* 0x0000000900057c02 */ /* 0x010fe20008000f00 */
[----:B------:R-:W-:Y:S01]  /*78e0*/  IMAD.U32 R4, RZ, RZ, UR8 ;  /* 0x00000008ff047e24 */ /* 0x000fe2000f8e00ff */
[----:B-1----:R-:W-:Y:S01]  /*78f0*/  MOV R7, UR7 ;  /* 0x0000000700077c02 */ /* 0x002fe20008000f00 */
[----:B------:R-:W-:Y:S01]  /*7900*/  IMAD.U32 R6, RZ, RZ, UR6 ;  /* 0x00000006ff067e24 */ /* 0x000fe2000f8e00ff */
[----:B-----5:R-:W-:Y:S01]  /*7910*/  MOV R11, UR5 ;  /* 0x00000005000b7c02 */ /* 0x020fe20008000f00 */
[----:B------:R-:W-:Y:S02]  /*7920*/  IMAD.U32 R10, RZ, RZ, UR4 ;  /* 0x00000004ff0a7e24 */ /* 0x000fe4000f8e00ff */
[----:B------:R-:W-:Y:S07]  /*7930*/  LEPC R20, `(.L_x_125) ;  /* 0x000000001014794e */ /* 0x000fee0000000000 */
[----:B--23--:R-:W-:Y:S05]  /*7940*/  CALL.ABS.NOINC R2 ;  /* 0x0000000002007343 */ /* 0x00cfea0003c00000 */
.L_x_125:
[----:B------:R-:W-:Y:S01]  /*7950*/  ISETP.NE.AND P6, PT, R59, RZ, PT ;  /* 0x000000ff3b00720c */ /* 0x000fe20003fc5270 */
[----:B------:R-:W-:Y:S05]  /*7960*/  WARPSYNC.ALL ;  /* 0x0000000000007948 */ /* 0x000fea0003800000 */
[----:B------:R-:W-:Y:S01]  /*7970*/  R2UR UR4, R25 ;  /* 0x00000000190472ca */ /* 0x000fe200000e0000 */
[----:B-1----:R-:W-:Y:S01]  /*7980*/  HADD2.F32 R3, -RZ, R28.H0_H0 ;  /* 0x2000001cff037230 */ /* 0x002fe20000004100 */
[----:B------:R-:W-:Y:S01]  /*7990*/  ISETP.NE.AND P0, PT, R56, RZ, PT ;  /* 0x000000ff3800720c */ /* 0x000fe20003f05270 */
[----:B------:R-:W-:Y:S01]  /*79a0*/  HADD2.F32 R20, -RZ, R30.H0_H0 ;  /* 0x2000001eff147230 */ /* 0x000fe20000004100 */
[----:B------:R-:W-:Y:S09]  /*79b0*/  BSSY.RECONVERGENT B0, `(.L_x_126) ;  /* 0x0000053000007945 */ /* 0x000ff20003800200 */
[----:B---3--:R-:W1:Y:S02]  /*79c0*/  LDTM.16dp256bit.x4 R4, tmem[UR4+0x40] ;  /* 0x00004004000479ee */ /* 0x008e640008120000 */
        /* <DEDUP_REMOVED lines=60> */
[----:B------:R-:W-:Y:S02]  /*7d90*/  LEA R3, R62, UR44, 0x3 ;  /* 0x0000002c3e037c11 */ /* 0x000fe4000f8e18ff */
[----:B------:R-:W-:Y:S01]  /*7da0*/  @P6 PRMT R0, R0, 0x654, R2 ;  /* 0x0000065400006816 */ /* 0x000fe20000000002 */
[----:B------:R-:W-:Y:S01]  /*7db0*/  @!PT LDS RZ, [RZ] ;  /* 0x00000000fffff984 */ /* 0x000fe20000000800 */
[----:B------:R-:W-:Y:S01]  /*7dc0*/  @!PT LDS RZ, [RZ] ;  /* 0x00000000fffff984 */ /* 0x000fe20000000800 */
[----:B------:R-:W-:Y:S01]  /*7dd0*/  @!PT LDS RZ, [RZ] ;  /* 0x00000000fffff984 */ /* 0x000fe20000000800 */
[----:B------:R-:W-:Y:S01]  /*7de0*/  @!PT LDS RZ, [RZ] ;  /* 0x00000000fffff984 */ /* 0x000fe20000000800 */
[----:B------:R3:W-:Y:S06]  /*7df0*/  MEMBAR.ALL.CTA ;  /* 0x0000000000007992 */ /* 0x0007ec0000008000 */
[----:B---3--:R-:W3:Y:S01]  /*7e00*/  FENCE.VIEW.ASYNC.S ;  /* 0x00000000000073c6 */ /* 0x008ee20000000000 */
[----:B------:R-:W-:Y:S01]  /*7e10*/  @P6 SHF.L.U32 R2, R54, 0x1f, RZ ;  /* 0x0000001f36026819 */ /* 0x000fe200000006ff */
        /* <DEDUP_REMOVED lines=12> */
.L_x_127:
[----:B------:R-:W-:Y:S05]  /*7ee0*/  BSYNC.RECONVERGENT B0 ;  /* 0x0000000000007941 */ /* 0x000fea0003800200 */
.L_x_126:
        /* <DEDUP_REMOVED lines=19> */
.L_x_131:
[----:B------:R-:W-:Y:S05]  /*8020*/  BSYNC B0 ;  /* 0x0000000000007941 */ /* 0x000fea0003800000 */
.L_x_130:
[----:B------:R-:W-:Y:S11]  /*8030*/  ISETP.NE.AND P0, PT, R65, RZ, PT ;  /* 0x000000ff4100720c */ /* 0x000ff60003f05270 */
[----:B------:R-:W-:Y:S02]  /*8040*/  @!UPT UIADD3 URZ, UPT, UPT, URZ, URZ, URZ ;  /* 0x000000fffffff290 */ /* 0x000fe4000fffe0ff */
[----:B------:R-:W-:Y:S05]  /*8050*/  @P0 WARPSYNC.ALL ;  /* 0x0000000000000948 */ /* 0x000fea0003800000 */
[----:B------:R4:W1:Y:S04]  /*8060*/  @P0 LDSM.16.M88.4 R28, [R62+UR44+0x200] ;  /* 0x0002002c3e1c083b */ /* 0x0008680008000200 */
[----:B------:R4:W1:Y:S02]  /*8070*/  @P0 LDSM.16.M88.4 R36, [R2+0x200] ;  /* 0x000200000224083b */ /* 0x0008640000000200 */
.L_x_129:
[----:B------:R-:W-:Y:S05]  /*8080*/  BSYNC B1 ;  /* 0x0000000000017941 */ /* 0x000fea0003800000 */
.L_x_128:
[----:B---3--:R-:W-:Y:S05]  /*8090*/  VIADD R0, R25, 0x60 ;  /* 0x0000006019007836 */ /* 0x008fea0000000000 */
[----:B------:R-:W-:Y:S04]  /*80a0*/  SHF.R.U32.HI R0, RZ, 0x15, R0 ;  /* 0x00000015ff007819 */ /* 0x000fe80000011600 */
[----:B------:R-:W-:Y:S11]  /*80b0*/  LOP3.LUT P0, RZ, R0, 0x3, R46, 0x48, !PT ;  /* 0x0000000300ff7812 */ /* 0x000ff6000780482e */
[----:B------:R-:W-:Y:S02]  /*80c0*/  @!UPT UIADD3 URZ, UPT, UPT, URZ, URZ, URZ ;  /* 0x000000fffffff290 */ /* 0x000fe4000fffe0ff */
[----:B------:R-:W-:Y:S05]  /*80d0*/  @!P0 BRA `(.L_x_133) ;  /* 0x0000000000408947 */ /* 0x000fea0003800000 */
[----:B------:R-:W3:Y:S01]  /*80e0*/  LDCU.64 UR8, c[0x4][0x70] ;  /* 0x01000e00ff0877ac */ /* 0x000ee20008000a00 */
[----:B------:R-:W-:Y:S01]  /*80f0*/  MOV R3, 0x0 ;  /* 0x0000000000037802 */ /* 0x000fe20000000f00 */
[----:B------:R-:W-:Y:S02]  /*8100*/  HFMA2 R12, -RZ, RZ, 0, 5.9604644775390625e-08 ;  /* 0x00000001ff0c7431 */ /* 0x000fe400000001ff */
[----:B-1----:R-:W-:Y:S02]  /*8110*/  IMAD.MOV.U32 R8, RZ, RZ, 0x192 ;  /* 0x00000192ff087424 */ /* 0x002fe400078e00ff */
[----:B------:R-:W-:Y:S01]  /*8120*/  IMAD.MOV.U32 R13, RZ, RZ, RZ ;  /* 0x000000ffff0d7224 */ /* 0x000fe200078e00ff */
[----:B------:R-:W1:Y:S01]  /*8130*/  LDCU.64 UR6, c[0x4][0x78] ;  /* 0x01000f00ff0677ac */ /* 0x000e620008000a00 */
[----:B----4-:R-:W4:Y:S01]  /*8140*/  LDC.64 R2, c[0x4][R3] ;  /* 0x0100000003027b82 */ /* 0x010f220000000a00 */
        /* <DEDUP_REMOVED lines=9> */
.L_x_133:
[----:B------:R-:W-:Y:S01]  /*81e0*/  ISETP.NE.AND P0, PT, R56, RZ, PT ;  /* 0x000000ff3800720c */ /* 0x000fe20003f05270 */
[----:B------:R-:W-:Y:S05]  /*81f0*/  WARPSYNC.ALL ;  /* 0x0000000000007948 */ /* 0x000fea0003800000 */
[----:B------:R-:W-:Y:S01]  /*8200*/  R2UR UR4, R25 ;  /* 0x00000000190472ca */ /* 0x000fe200000e0000 */
[--C-:B-1----:R-:W-:Y:S01]  /*8210*/  HADD2.F32 R0, -RZ, R28.reuse.H0_H0 ;  /* 0x2000001cff007230 */ /* 0x102fe20000004100 */
[----:B------:R-:W-:Y:S01]  /*8220*/  BSSY.RECONVERGENT B0, `(.L_x_134) ;  /* 0x0000052000007945 */ /* 0x000fe20003800200 */
[----:B----4-:R-:W-:Y:S02]  /*8230*/  HADD2.F32 R2, -RZ, R28.H1_H1 ;  /* 0x3000001cff027230 */ /* 0x010fe40000004100 */
[--C-:B------:R-:W-:Y:S02]  /*8240*/  HADD2.F32 R3, -RZ, R29.reuse.H0_H0 ;  /* 0x2000001dff037230 */ /* 0x100fe40000004100 */
[----:B------:R-:W-:Y:S02]  /*8250*/  HADD2.F32 R20, -RZ, R29.H1_H1 ;  /* 0x3000001dff147230 */ /* 0x000fe40000004100 */
[--C-:B------:R-:W-:Y:S02]  /*8260*/  HADD2.F32 R21, -RZ, R30.reuse.H0_H0 ;  /* 0x2000001eff157230 */ /* 0x100fe40000004100 */
[----:B------:R-:W-:Y:S02]  /*8270*/  HADD2.F32 R25, -RZ, R30.H1_H1 ;  /* 0x3000001eff197230 */ /* 0x000fe40000004100 */
[----:B------:R-:W1:Y:S01]  /*8280*/  LDTM.16dp256bit.x4 R4, tmem[UR4+0x60] ;  /* 0x00006004000479ee */ /* 0x000e620008120000 */
[----:B------:R-:W-:Y:S01]  /*8290*/  R2UR UR4, R26 ;  /* 0x000000001a0472ca */ /* 0x000fe200000e0000 */
[----:B------:R-:W-:Y:S01]  /*82a0*/  NOP ;  /* 0x0000000000007918 */ /* 0x000fe20000000000 */
[--C-:B------:R-:W-:Y:S02]  /*82b0*/  HADD2.F32 R26, -RZ, R31.reuse.H0_H0 ;  /* 0x2000001fff1a7230 */ /* 0x100fe40000004100 */
[----:B------:R-:W-:Y:S02]  /*82c0*/  HADD2.F32 R28, -RZ, R31.H1_H1 ;  /* 0x3000001fff1c7230 */ /* 0x000fe40000004100 */
[--C-:B------:R-:W-:Y:S02]  /*82d0*/  HADD2.F32 R29, -RZ, R36.reuse.H0_H0 ;  /* 0x20000024ff1d7230 */ /* 0x100fe40000004100 */
[----:B------:R-:W-:Y:S02]  /*82e0*/  HADD2.F32 R30, -RZ, R36.H1_H1 ;  /* 0x30000024ff1e7230 */ /* 0x000fe40000004100 */
[--C-:B------:R-:W-:Y:S02]  /*82f0*/  HADD2.F32 R31, -RZ, R37.reuse.H0_H0 ;  /* 0x20000025ff1f7230 */ /* 0x100fe40000004100 */
[----:B------:R-:W-:Y:S01]  /*8300*/  HADD2.F32 R32, -RZ, R37.H1_H1 ;  /* 0x30000025ff207230 */ /* 0x000fe20000004100 */
[----:B------:R-:W-:Y:S01]  /*8310*/  UIADD3 UR4, UPT, UPT, UR4, 0xd0, URZ ;  /* 0x000000d004047890 */ /* 0x000fe2000fffe0ff */
[--C-:B------:R-:W-:Y:S02]  /*8320*/  HADD2.F32 R33, -RZ, R38.reuse.H0_H0 ;  /* 0x20000026ff217230 */ /* 0x100fe40000004100 */
[----:B------:R-:W-:Y:S01]  /*8330*/  HADD2.F32 R34, -RZ, R38.H1_H1 ;  /* 0x30000026ff227230 */ /* 0x000fe20000004100 */
[----:B------:R-:W-:Y:S01]  /*8340*/  UPRMT UR4, UR52, 0x654, UR4 ;  /* 0x0000065434047896 */ /* 0x000fe20008000004 */
[--C-:B------:R-:W-:Y:S02]  /*8350*/  HADD2.F32 R35, -RZ, R39.reuse.H0_H0 ;  /* 0x20000027ff237230 */ /* 0x100fe40000004100 */
[----:B------:R-:W-:Y:S02]  /*8360*/  HADD2.F32 R36, -RZ, R39.H1_H1 ;  /* 0x30000027ff247230 */ /* 0x000fe40000004100 */
[C---:B-1----:R-:W-:Y:S01]  /*8370*/  FMUL R4, R24.reuse, R4 ;  /* 0x0000000418047220 */ /* 0x042fe20000400000 */
[C---:B------:R-:W-:Y:S01]  /*8380*/  FMUL R5, R24.reuse, R5 ;  /* 0x0000000518057220 */ /* 0x040fe20000400000 */
[C---:B------:R-:W-:Y:S02]  /*8390*/  FMUL R6, R24.reuse, R6 ;  /* 0x0000000618067220 */ /* 0x040fe40000400000 */
[----:B------:R-:W-:Y:S01]  /*83a0*/  SYNCS.ARRIVE.TRANS64.RED.A1T0 RZ, [UR4], RZ ;  /* 0x000000ffffff79a7 */ /* 0x000fe20008100404 */
[C---:B------:R-:W-:Y:S01]  /*83b0*/  FFMA R4, R27.reuse, R0, R4 ;  /* 0x000000001b047223 */ /* 0x040fe20000000004 */
[C---:B------:R-:W-:Y:S01]  /*83c0*/  FFMA R5, R27.reuse, R2, R5 ;  /* 0x000000021b057223 */ /* 0x040fe20000000005 */
[----:B------:R-:W-:Y:S01]  /*83d0*/  FFMA R6, R27, R3, R6 ;  /* 0x000000031b067223 */ /* 0x000fe20000000006 */
[C---:B------:R-:W-:Y:S01]  /*83e0*/  FMUL R7, R24.reuse, R7 ;  /* 0x0000000718077220 */ /* 0x040fe20000400000 */
[C---:B------:R-:W-:Y:S01]  /*83f0*/  FMUL R8, R24.reuse, R8 ;  /* 0x0000000818087220 */ /* 0x040fe20000400000 */
[C---:B------:R-:W-:Y:S01]  /*8400*/  FMUL R9, R24.reuse, R9 ;  /* 0x0000000918097220 */ /* 0x040fe20000400000 */
[----:B------:R-:W-:Y:S01]  /*8410*/  F2FP.F16.F32.PACK_AB R4, R5, R4 ;  /* 0x000000040504723e */ /* 0x000fe200000000ff */
[C---:B------:R-:W-:Y:S01]  /*8420*/  FFMA R7, R27.reuse, R20, R7 ;  /* 0x000000141b077223 */ /* 0x040fe20000000007 */
[C---:B------:R-:W-:Y:S01]  /*8430*/  FFMA R8, R27.reuse, R21, R8 ;  /* 0x000000151b087223 */ /* 0x040fe20000000008 */
[C---:B------:R-:W-:Y:S01]  /*8440*/  FFMA R9, R27.reuse, R25, R9 ;  /* 0x000000191b097223 */ /* 0x040fe20000000009 */
[C---:B------:R-:W-:Y:S01]  /*8450*/  FMUL R0, R24.reuse, R10 ;  /* 0x0000000a18007220 */ /* 0x040fe20000400000 */
[C---:B------:R-:W-:Y:S01]  /*8460*/  FMUL R2, R24.reuse, R11 ;  /* 0x0000000b18027220 */ /* 0x040fe20000400000 */
[C---:B------:R-:W-:Y:S01]  /*8470*/  FMUL R3, R24.reuse, R12 ;  /* 0x0000000c18037220 */ /* 0x040fe20000400000 */
[C---:B------:R-:W-:Y:S01]  /*8480*/  FMUL R10, R24.reuse, R13 ;  /* 0x0000000d180a7220 */ /* 0x040fe20000400000 */
[C---:B------:R-:W-:Y:S01]  /*8490*/  FFMA R0, R27.reuse, R26, R0 ;  /* 0x0000001a1b007223 */ /* 0x040fe20000000000 */
[C---:B------:R-:W-:Y:S01]  /*84a0*/  FMUL R11, R24.reuse, R14 ;  /* 0x0000000e180b7220 */ /* 0x040fe20000400000 */
[C---:B------:R-:W-:Y:S01]  /*84b0*/  FFMA R2, R27.reuse, R28, R2 ;  /* 0x0000001c1b027223 */ /* 0x040fe20000000002 */
[C---:B------:R-:W-:Y:S01]  /*84c0*/  FMUL R15, R24.reuse, R15 ;  /* 0x0000000f180f7220 */ /* 0x040fe20000400000 */
[C---:B------:R-:W-:Y:S01]  /*84d0*/  FMUL R12, R24.reuse, R16 ;  /* 0x00000010180c7220 */ /* 0x040fe20000400000 */
[C---:B------:R-:W-:Y:S01]  /*84e0*/  FFMA R3, R27.reuse, R29, R3 ;  /* 0x0000001d1b037223 */ /* 0x040fe20000000003 */
[C---:B------:R-:W-:Y:S01]  /*84f0*/  FMUL R13, R24.reuse, R17 ;  /* 0x00000011180d7220 */ /* 0x040fe20000400000 */
[C---:B------:R-:W-:Y:S01]  /*8500*/  FFMA R10, R27.reuse, R30, R10 ;  /* 0x0000001e1b0a7223 */ /* 0x040fe2000000000a */
[C---:B------:R-:W-:Y:S01]  /*8510*/  FMUL R14, R24.reuse, R18 ;  /* 0x00000012180e7220 */ /* 0x040fe20000400000 */
[C---:B------:R-:W-:Y:S01]  /*8520*/  FFMA R11, R27.reuse, R31, R11 ;  /* 0x0000001f1b0b7223 */ /* 0x040fe2000000000b */
[C---:B------:R-:W-:Y:S01]  /*8530*/  FFMA R15, R27.reuse, R32, R15 ;  /* 0x000000201b0f7223 */ /* 0x040fe2000000000f */
[----:B------:R-:W-:Y:S01]  /*8540*/  FMUL R19, R24, R19 ;  /* 0x0000001318137220 */ /* 0x000fe20000400000 */
[C---:B------:R-:W-:Y:S01]  /*8550*/  FFMA R12, R27.reuse, R33, R12 ;  /* 0x000000211b0c7223 */ /* 0x040fe2000000000c */
[C---:B------:R-:W-:Y:S01]  /*8560*/  FFMA R13, R27.reuse, R34, R13 ;  /* 0x000000221b0d7223 */ /* 0x040fe2000000000d */
[----:B------:R-:W-:Y:S01]  /*8570*/  FFMA R14, R27, R35, R14 ;  /* 0x000000231b0e7223 */ /* 0x000fe2000000000e */
[----:B------:R-:W-:Y:S01]  /*8580*/  F2FP.F16.F32.PACK_AB R5, R7, R6 ;  /* 0x000000060705723e */ /* 0x000fe200000000ff */
[----:B------:R-:W-:Y:S01]  /*8590*/  FFMA R19, R27, R36, R19 ;  /* 0x000000241b137223 */ /* 0x000fe20000000013 */
[----:B------:R-:W-:Y:S02]  /*85a0*/  F2FP.F16.F32.PACK_AB R6, R9, R8 ;  /* 0x000000080906723e */ /* 0x000fe400000000ff */
        /* <DEDUP_REMOVED lines=25> */
.L_x_135:
[----:B------:R-:W-:Y:S05]  /*8740*/  BSYNC.RECONVERGENT B0 ;  /* 0x0000000000007941 */ /* 0x000fea0003800200 */
.L_x_134:
[----:B------:R-:W-:Y:S01]  /*8750*/  BAR.SYNC.DEFER_BLOCKING 0x1, 0x80 ;  /* 0x0042000000007b1d */ /* 0x000fe20000010000 */
[----:B------:R-:W-:Y:S01]  /*8760*/  UISETP.NE.AND UP0, UPT, UR47, -0x4, UPT ;  /* 0xfffffffc2f00788c */ /* 0x000fe2000bf05270 */
[----:B------:R-:W-:Y:S08]  /*8770*/  IADD3 R22, PT, PT, R22, 0x1, RZ ;  /* 0x0000000116167810 */ /* 0x000ff00007ffe0ff */
[----:B------:R-:W-:Y:S05]  /*8780*/  BRA.U !UP0, `(.L_x_136) ;  /* 0x0000000108287547 */ /* 0x000fea000b800000 */
[----:B------:R-:W-:Y:S01]  /*8790*/  ISETP.NE.AND P0, PT, R59, RZ, PT ;  /* 0x000000ff3b00720c */ /* 0x000fe20003f05270 */
[----:B------:R-:W-:Y:S01]  /*87a0*/  IMAD.U32 R2, RZ, RZ, UR46 ;  /* 0x0000002eff027e24 */ /* 0x000fe2000f8e00ff */
[----:B------:R-:W-:Y:S01]  /*87b0*/  UIADD3 UR4, UPT, UPT, UR46, 0x1, URZ ;  /* 0x000000012e047890 */ /* 0x000fe2000fffe0ff */
[----:B------:R-:W-:Y:S03]  /*87c0*/  IMAD.U32 R0, RZ, RZ, UR52 ;  /* 0x00000034ff007e24 */ /* 0x000fe6000f8e00ff */
[----:B------:R-:W-:Y:S04]  /*87d0*/  UISETP.NE.AND UP0, UPT, UR4, 0x4, UPT ;  /* 0x000000040400788c */ /* 0x000fe8000bf05270 */
[----:B------:R-:W-:Y:S03]  /*87e0*/  USEL UR46, UR4, URZ, UP0 ;  /* 0x000000ff042e7287 */ /* 0x000fe60008000000 */
[----:B------:R-:W-:Y:S05]  /*87f0*/  @P0 LEA R2, R2, UR44, 0x3 ;  /* 0x0000002c02020c11 */ /* 0x000fea000f8e18ff */
[----:B------:R-:W-:Y:S05]  /*8800*/  @P0 VIADD R2, R2, 0x60 ;  /* 0x0000006002020836 */ /* 0x000fea0000000000 */
[----:B------:R-:W-:Y:S04]  /*8810*/  @P0 PRMT R0, R0, 0x654, R2 ;  /* 0x0000065400000816 */ /* 0x000fe80000000002 */
[----:B------:R3:W-:Y:S03]  /*8820*/  @P0 SYNCS.ARRIVE.TRANS64.RED.A1T0 RZ, [R0+URZ], RZ ;  /* 0x000000ff00ff09a7 */ /* 0x0007e600081004ff */
.L_x_136:
[----:B------:R-:W-:Y:S01]  /*8830*/  R2UR UR4, R47 ;  /* 0x000000002f0472ca */ /* 0x000fe200000e0000 */
[----:B------:R-:W-:Y:S01]  /*8840*/  UISETP.NE.AND UP0, UPT, UR62, URZ, UPT ;  /* 0x000000ff3e00728c */ /* 0x000fe2000bf05270 */
[----:B------:R-:W-:Y:S01]  /*8850*/  ISETP.NE.AND P0, PT, R51, 0x2, PT ;  /* 0x000000023300780c */ /* 0x000fe20003f05270 */
[----:B------:R-:W-:Y:S01]  /*8860*/  UIADD3 UR16, UPT, UPT, UR38, UR63, URZ ;  /* 0x0000003f26107290 */ /* 0x000fe2000fffe0ff */
[----:B------:R-:W-:Y:S01]  /*8870*/  ISETP.NE.AND P1, PT, R22, 0x4, PT ;  /* 0x000000041600780c */ /* 0x000fe20003f25270 */
[----:B------:R-:W-:Y:S01]  /*8880*/  UIADD3 UR47, UPT, UPT, UR47, 0x4, URZ ;  /* 0x000000042f2f7890 */ /* 0x000fe2000fffe0ff */
[----:B------:R-:W-:Y:S01]  /*8890*/  SEL R2, RZ, 0x1, P0 ;  /* 0x00000001ff027807 */ /* 0x000fe20000000000 */
[----:B------:R-:W-:Y:S01]  /*88a0*/  UMOV UR36, UR61 ;  /* 0x0000003d00247c82 */ /* 0x000fe20008000000 */
[----:B---3--:R-:W-:Y:S02]  /*88b0*/  SEL R0, RZ, 0x1, P1 ;  /* 0x00000001ff007807 */ /* 0x008fe40000800000 */
[----:B------:R-:W-:Y:S02]  /*88c0*/  LOP3.LUT R52, R52, R2, RZ, 0x3c, !PT ;  /* 0x0000000234347212 */ /* 0x000fe400078e3cff */
[----:B------:R-:W-:Y:S01]  /*88d0*/  LOP3.LUT R53, R53, R0, RZ, 0x3c, !PT ;  /* 0x0000000035357212 */ /* 0x000fe200078e3cff */
[----:B------:R-:W-:Y:S01]  /*88e0*/  UIADD3 UR20, UPT, UPT, UR37, UR4, URZ ;  /* 0x0000000425147290 */ /* 0x000fe2000fffe0ff */
[----:B------:R-:W-:Y:S02]  /*88f0*/  SEL R51, R51, RZ, P0 ;  /* 0x000000ff33337207 */ /* 0x000fe40000000000 */
[----:B------:R-:W-:Y:S01]  /*8900*/  SEL R22, R22, RZ, P1 ;  /* 0x000000ff16167207 */ /* 0x000fe20000800000 */
[----:B------:R-:W-:Y:S08]  /*8910*/  BRA.U UP0, `(.L_x_137) ;  /* 0xffffffcd00a47547 */ /* 0x000ff0000b83ffff */
[----:B------:R-:W-:-:S13]  /*8920*/  R2UR UR4, R48 ;  /* 0x00000000300472ca */ /* 0x000fda00000e0000 */
[----:B------:R-:W-:-:S09]  /*8930*/  UISETP.NE.AND UP0, UPT, UR4, URZ, UPT ;  /* 0x000000ff0400728c */ /* 0x000fd2000bf05270 */
[----:B------:R-:W-:Y:S05]  /*8940*/  BRA.U !UP0, `(.L_x_138) ;  /* 0x0000000108487547 */ /* 0x000fea000b800000 */
[----:B------:R-:W3:Y:S02]  /*8950*/  LDCU.64 UR4, c[0x0][0x890] ;  /* 0x00011200ff0477ac */ /* 0x000ee40008000a00 */
[----:B---3--:R-:W-:-:S04]  /*8960*/  UISETP.NE.U32.AND UP0, UPT, UR4, URZ, UPT ;  /* 0x000000ff0400728c */ /* 0x008fc8000bf05070 */
[----:B------:R-:W-:-:S09]  /*8970*/  UISETP.NE.AND.EX UP0, UPT, UR5, URZ, UPT, UP0 ;  /* 0x000000ff0500728c */ /* 0x000fd2000bf05300 */
[----:B------:R-:W-:Y:S05]  /*8980*/  BRA.U UP0, `(.L_x_139) ;  /* 0x00000001000c7547 */ /* 0x000fea000b800000 */
[----:B------:R-:W-:-:S13]  /*8990*/  FSETP.NEU.AND P0, PT, R27, RZ, PT ;  /* 0x000000ff1b00720b */ /* 0x000fda0003f0d000 */
[----:B------:R-:W-:Y:S05]  /*89a0*/  @!P0 EXIT ;  /* 0x000000000000894d */ /* 0x000fea0003800000 */
[----:B------:R-:W-:Y:S05]  /*89b0*/  BRA `(.L_x_138) ;  /* 0x00000000002c7947 */ /* 0x000fea0003800000 */
.L_x_139:
[----:B------:R-:W-:Y:S01]  /*89c0*/  ISETP.NE.AND P0, PT, R50, RZ, PT ;  /* 0x000000ff3200720c */ /* 0x000fe20003f05270 */
[----:B------:R-:W-:-:S12]  /*89d0*/  BSSY.RECONVERGENT B0, `(.L_x_138) ;  /* 0x0000009000007945 */ /* 0x000fd80003800200 */
[----:B------:R-:W-:Y:S05]  /*89e0*/  @P0 BRA `(.L_x_140) ;  /* 0x0000000000140947 */ /* 0x000fea0003800000 */
[----:B------:R-:W3:Y:S02]  /*89f0*/  LDCU.64 UR4, c[0x0][0x888] ;  /* 0x00011100ff0477ac */ /* 0x000ee40008000a00 */
[----:B---3--:R-:W-:-:S04]  /*8a00*/  ISETP.NE.U32.AND P0, PT, RZ, UR4, PT ;  /* 0x00000004ff007c0c */ /* 0x008fc8000bf05070 */
[----:B------:R-:W-:-:S13]  /*8a10*/  ISETP.NE.AND.EX P0, PT, RZ, UR5, PT, P0 ;  /* 0x00000005ff007c0c */ /* 0x000fda000bf05300 */
[----:B------:R-:W-:Y:S05]  /*8a20*/  @!P0 EXIT ;  /* 0x000000000000894d */ /* 0x000fea0003800000 */
[----:B------:R-:W-:Y:S05]  /*8a30*/  BRA `(.L_x_141) ;  /* 0x0000000000087947 */ /* 0x000fea0003800000 */
.L_x_140:
[----:B------:R-:W-:-:S13]  /*8a40*/  FSETP.NEU.AND P0, PT, R27, RZ, PT ;  /* 0x000000ff1b00720b */ /* 0x000fda0003f0d000 */
[----:B------:R-:W-:Y:S05]  /*8a50*/  @!P0 EXIT ;  /* 0x000000000000894d */ /* 0x000fea0003800000 */
.L_x_141:
[----:B------:R-:W-:Y:S05]  /*8a60*/  BSYNC.RECONVERGENT B0 ;  /* 0x0000000000007941 */ /* 0x000fea0003800200 */
.L_x_138:
[----:B------:R-:W-:Y:S01]  /*8a70*/  ULEA UR4, UR46, UR44, 0x3 ;  /* 0x0000002c2e047291 */ /* 0x000fe2000f8e18ff */
[----:B------:R-:W-:-:S04]  /*8a80*/  DEPBAR.LE SB0, 0x0 ;  /* 0x000080000000791a */ /* 0x000fc80000000000 */
[----:B------:R-:W-:-:S04]  /*8a90*/  UIADD3 UR4, UPT, UPT, UR4, 0x60, URZ ;  /* 0x0000006004047890 */ /* 0x000fc8000fffe0ff */
[----:B------:R-:W-:-:S09]  /*8aa0*/  UPRMT UR4, UR52, 0x654, UR4 ;  /* 0x0000065434047896 */ /* 0x000fd20008000004 */
[----:B------:R-:W-:Y:S01]  /*8ab0*/  SYNCS.ARRIVE.TRANS64.RED.A1T0 RZ, [UR4], RZ ;  /* 0x000000ffffff79a7 */ /* 0x000fe20008100404 */
[----:B------:R-:W-:Y:S05]  /*8ac0*/  EXIT ;  /* 0x000000000000794d */ /* 0x000fea0003800000 */
.L_x_24:
[----:B--2---:R2:W3:Y:S02]  /*8ad0*/  SYNCS.PHASECHK.TRANS64.TRYWAIT P0, [R0+URZ+0x100], R2 ;  /* 0x00010002000075a7 */ /* 0x0044e400080011ff */
[----:B---3--:R-:W-:Y:S05]  /*8ae0*/  @!P0 NANOSLEEP.SYNCS 0x989680 ;  /* 0x009896800000895d */ /* 0x008fea0003900000 */
[----:B------:R-:W3:Y:S02]  /*8af0*/  @!P0 SYNCS.PHASECHK.TRANS64 P0, [R0+URZ+0x100], R2 ;  /* 0x00010002000085a7 */ /* 0x000ee400080010ff */
[----:B---3--:R-:W-:Y:S05]  /*8b00*/  @!P0 BRA `(.L_x_24) ;  /* 0xfffffffc00f08947 */ /* 0x008fea000383ffff */
[----:B------:R-:W-:Y:S05]  /*8b10*/  BRA `(.L_x_142) ;  /* 0xffffff8c00b47947 */ /* 0x000fea000383ffff */
.L_x_27:
[----:B-1----:R-:W-:-:S07]  /*8b20*/  MOV R0, UR33 ;  /* 0x0000002100007c02 */ /* 0x002fce0008000f00 */
.L_x_143:
[----:B-1----:R1:W2:Y:S02]  /*8b30*/  SYNCS.PHASECHK.TRANS64.TRYWAIT P0, [R0+URZ+0x20], R3 ;  /* 0x00002003000075a7 */ /* 0x0022a400080011ff */
[----:B--2---:R-:W-:Y:S05]  /*8b40*/  @!P0 NANOSLEEP.SYNCS 0x989680 ;  /* 0x009896800000895d */ /* 0x004fea0003900000 */
[----:B------:R-:W2:Y:S02]  /*8b50*/  @!P0 SYNCS.PHASECHK.TRANS64 P0, [R0+URZ+0x20], R3 ;  /* 0x00002003000085a7 */ /* 0x000ea400080010ff */
[----:B--2---:R-:W-:Y:S05]  /*8b60*/  @!P0 BRA `(.L_x_143) ;  /* 0xfffffffc00f08947 */ /* 0x004fea000383ffff */
[----:B------:R-:W-:Y:S05]  /*8b70*/  BRA `(.L_x_26) ;  /* 0xffffff9000007947 */ /* 0x000fea000383ffff */
.L_x_36:
[----:B-1----:R-:W-:-:S07]  /*8b80*/  MOV R0, UR33 ;  /* 0x0000002100007c02 */ /* 0x002fce0008000f00 */
.L_x_144:
[----:B-1----:R1:W2:Y:S02]  /*8b90*/  SYNCS.PHASECHK.TRANS64.TRYWAIT P0, [R0+URZ+0x20], R3 ;  /* 0x00002003000075a7 */ /* 0x0022a400080011ff */
[----:B--2---:R-:W-:Y:S05]  /*8ba0*/  @!P0 NANOSLEEP.SYNCS 0x989680 ;  /* 0x009896800000895d */ /* 0x004fea0003900000 */
[----:B------:R-:W2:Y:S02]  /*8bb0*/  @!P0 SYNCS.PHASECHK.TRANS64 P0, [R0+URZ+0x20], R3 ;  /* 0x00002003000085a7 */ /* 0x000ea400080010ff */
[----:B--2---:R-:W-:Y:S05]  /*8bc0*/  @!P0 BRA `(.L_x_144) ;  /* 0xfffffffc00f08947 */ /* 0x004fea000383ffff */
[----:B------:R-:W-:Y:S05]  /*8bd0*/  BRA `(.L_x_35) ;  /* 0xffffff94000c7947 */ /* 0x000fea000383ffff */
.L_x_43:
[----:B-1----:R1:W4:Y:S02]  /*8be0*/  SYNCS.PHASECHK.TRANS64.TRYWAIT P0, [R3+URZ+0x90], R0 ;  /* 0x00009000030075a7 */ /* 0x00232400080011ff */
[----:B----4-:R-:W-:Y:S05]  /*8bf0*/  @!P0 NANOSLEEP.SYNCS 0x989680 ;  /* 0x009896800000895d */ /* 0x010fea0003900000 */
[----:B------:R-:W4:Y:S02]  /*8c00*/  @!P0 SYNCS.PHASECHK.TRANS64 P0, [R3+URZ+0x90], R0 ;  /* 0x00009000030085a7 */ /* 0x000f2400080010ff */
[----:B----4-:R-:W-:Y:S05]  /*8c10*/  @!P0 BRA `(.L_x_43) ;  /* 0xfffffffc00f08947 */ /* 0x010fea000383ffff */
[----:B------:R-:W-:Y:S05]  /*8c20*/  BRA `(.L_x_145) ;  /* 0xffffff9400f87947 */ /* 0x000fea000383ffff */
.L_x_47:
[----:B------:R-:W-:-:S07]  /*8c30*/  MOV R0, UR4 ;  /* 0x0000000400007c02 */ /* 0x000fce0008000f00 */
.L_x_146:
[----:B-1----:R1:W2:Y:S02]  /*8c40*/  SYNCS.PHASECHK.TRANS64.TRYWAIT P0, [R0+URZ], R2 ;  /* 0x00000002000075a7 */ /* 0x0022a400080011ff */
[----:B--2---:R-:W-:Y:S05]  /*8c50*/  @!P0 NANOSLEEP.SYNCS 0x989680 ;  /* 0x009896800000895d */ /* 0x004fea0003900000 */
[----:B------:R-:W2:Y:S02]  /*8c60*/  @!P0 SYNCS.PHASECHK.TRANS64 P0, [R0+URZ], R2 ;  /* 0x00000002000085a7 */ /* 0x000ea400080010ff */
[----:B--2---:R-:W-:Y:S05]  /*8c70*/  @!P0 BRA `(.L_x_146) ;  /* 0xfffffffc00f08947 */ /* 0x004fea000383ffff */
[----:B------:R-:W-:Y:S05]  /*8c80*/  BRA `(.L_x_147) ;  /* 0xffffff9c00a07947 */ /* 0x000fea000383ffff */
.L_x_48:
[----:B------:R-:W-:-:S07]  /*8c90*/  MOV R0, UR5 ;  /* 0x0000000500007c02 */ /* 0x000fce0008000f00 */
.L_x_148:
[----:B-1----:R1:W2:Y:S02]  /*8ca0*/  SYNCS.PHASECHK.TRANS64.TRYWAIT P0, [R0+URZ], R3 ;  /* 0x00000003000075a7 */ /* 0x0022a400080011ff */
[----:B--2---:R-:W-:Y:S05]  /*8cb0*/  @!P0 NANOSLEEP.SYNCS 0x989680 ;  /* 0x009896800000895d */ /* 0x004fea0003900000 */
[----:B------:R-:W2:Y:S02]  /*8cc0*/  @!P0 SYNCS.PHASECHK.TRANS64 P0, [R0+URZ], R3 ;  /* 0x00000003000085a7 */ /* 0x000ea400080010ff */
[----:B--2---:R-:W-:Y:S05]  /*8cd0*/  @!P0 BRA `(.L_x_148) ;  /* 0xfffffffc00f08947 */ /* 0x004fea000383ffff */
[----:B------:R-:W-:Y:S05]  /*8ce0*/  BRA `(.L_x_149) ;  /* 0xffffff9c00ac7947 */ /* 0x000fea000383ffff */
.L_x_49:
[----:B------:R-:W-:-:S07]  /*8cf0*/  MOV R0, UR5 ;  /* 0x0000000500007c02 */ /* 0x000fce0008000f00 */
.L_x_150:
[----:B-1----:R1:W2:Y:S02]  /*8d00*/  SYNCS.PHASECHK.TRANS64.TRYWAIT P0, [R0+URZ], R3 ;  /* 0x00000003000075a7 */ /* 0x0022a400080011ff */
[----:B--2---:R-:W-:Y:S05]  /*8d10*/  @!P0 NANOSLEEP.SYNCS 0x989680 ;  /* 0x009896800000895d */ /* 0x004fea0003900000 */
[----:B------:R-:W2:Y:S02]  /*8d20*/  @!P0 SYNCS.PHASECHK.TRANS64 P0, [R0+URZ], R3 ;  /* 0x00000003000085a7 */ /* 0x000ea400080010ff */
[----:B--2---:R-:W-:Y:S05]  /*8d30*/  @!P0 BRA `(.L_x_150) ;  /* 0xfffffffc00f08947 */ /* 0x004fea000383ffff */
[----:B------:R-:W-:Y:S05]  /*8d40*/  BRA `(.L_x_151) ;  /* 0xffffff9c00b87947 */ /* 0x000fea000383ffff */
.L_x_52:
[----:B--2---:R2:W3:Y:S02]  /*8d50*/  SYNCS.PHASECHK.TRANS64.TRYWAIT P0, [R2+URZ+0xf0], R4 ;  /* 0x0000f004020075a7 */ /* 0x0044e400080011ff */
[----:B---3--:R-:W-:Y:S05]  /*8d60*/  @!P0 NANOSLEEP.SYNCS 0x989680 ;  /* 0x009896800000895d */ /* 0x008fea0003900000 */
[----:B------:R-:W3:Y:S02]  /*8d70*/  @!P0 SYNCS.PHASECHK.TRANS64 P0, [R2+URZ+0xf0], R4 ;  /* 0x0000f004020085a7 */ /* 0x000ee400080010ff */
[----:B---3--:R-:W-:Y:S05]  /*8d80*/  @!P0 BRA `(.L_x_52) ;  /* 0xfffffffc00f08947 */ /* 0x008fea000383ffff */
[----:B------:R-:W-:Y:S05]  /*8d90*/  BRA `(.L_x_152) ;  /* 0xffffffa000147947 */ /* 0x000fea000383ffff */
.L_x_53:
[----:B------:R-:W-:-:S07]  /*8da0*/  MOV R2, UR4 ;  /* 0x0000000400027c02 */ /* 0x000fce0008000f00 */
.L_x_153:
[----:B--2---:R2:W3:Y:S02]  /*8db0*/  SYNCS.PHASECHK.TRANS64.TRYWAIT P0, [R2+URZ+0xa0], R5 ;  /* 0x0000a005020075a7 */ /* 0x0044e400080011ff */
[----:B---3--:R-:W-:Y:S05]  /*8dc0*/  @!P0 NANOSLEEP.SYNCS 0x989680 ;  /* 0x009896800000895d */ /* 0x008fea0003900000 */
[----:B------:R-:W3:Y:S02]  /*8dd0*/  @!P0 SYNCS.PHASECHK.TRANS64 P0, [R2+URZ+0xa0], R5 ;  /* 0x0000a005020085a7 */ /* 0x000ee400080010ff */
[----:B---3--:R-:W-:Y:S05]  /*8de0*/  @!P0 BRA `(.L_x_153) ;  /* 0xfffffffc00f08947 */ /* 0x008fea000383ffff */
[----:B------:R-:W-:Y:S05]  /*8df0*/  BRA `(.L_x_154) ;  /* 0xffffffa000247947 */ /* 0x000fea000383ffff */
.L_x_54:
[----:B--2---:R2:W3:Y:S02]  /*8e00*/  SYNCS.PHASECHK.TRANS64.TRYWAIT P1, [R2+URZ+0x90], R4 ;  /* 0x00009004020075a7 */ /* 0x0044e400080211ff */
[----:B---3--:R-:W-:Y:S05]  /*8e10*/  @!P1 NANOSLEEP.SYNCS 0x989680 ;  /* 0x009896800000995d */ /* 0x008fea0003900000 */
[----:B------:R-:W3:Y:S02]  /*8e20*/  @!P1 SYNCS.PHASECHK.TRANS64 P1, [R2+URZ+0x90], R4 ;  /* 0x00009004020095a7 */ /* 0x000ee400080210ff */
[----:B---3--:R-:W-:Y:S05]  /*8e30*/  @!P1 BRA `(.L_x_54) ;  /* 0xfffffffc00f09947 */ /* 0x008fea000383ffff */
[----:B------:R-:W-:Y:S05]  /*8e40*/  BRA `(.L_x_155) ;  /* 0xffffffa000547947 */ /* 0x000fea000383ffff */
.L_x_57:
[----:B------:R-:W-:-:S07]  /*8e50*/  MOV R0, UR4 ;  /* 0x0000000400007c02 */ /* 0x000fce0008000f00 */
.L_x_156:
[----:B--2---:R2:W3:Y:S02]  /*8e60*/  SYNCS.PHASECHK.TRANS64.TRYWAIT P0, [R0+URZ+0xa0], R2 ;  /* 0x0000a002000075a7 */ /* 0x0044e400080011ff */
[----:B---3--:R-:W-:Y:S05]  /*8e70*/  @!P0 NANOSLEEP.SYNCS 0x989680 ;  /* 0x009896800000895d */ /* 0x008fea0003900000 */
[----:B------:R-:W3:Y:S02]  /*8e80*/  @!P0 SYNCS.PHASECHK.TRANS64 P0, [R0+URZ+0xa0], R2 ;  /* 0x0000a002000085a7 */ /* 0x000ee400080010ff */
[----:B---3--:R-:W-:Y:S05]  /*8e90*/  @!P0 BRA `(.L_x_156) ;  /* 0xfffffffc00f08947 */ /* 0x008fea000383ffff */
[----:B------:R-:W-:Y:S05]  /*8ea0*/  BRA `(.L_x_56) ;  /* 0xffffffa000a87947 */ /* 0x000fea000383ffff */
.L_x_64:
[----:B-1----:R1:W2:Y:S02]  /*8eb0*/  SYNCS.PHASECHK.TRANS64.TRYWAIT P1, [R0+URZ+0x90], R2 ;  /* 0x00009002000075a7 */ /* 0x0022a400080211ff */
[----:B--2---:R-:W-:Y:S05]  /*8ec0*/  @!P1 NANOSLEEP.SYNCS 0x989680 ;  /* 0x009896800000995d */ /* 0x004fea0003900000 */
[----:B------:R-:W2:Y:S02]  /*8ed0*/  @!P1 SYNCS.PHASECHK.TRANS64 P1, [R0+URZ+0x90], R2 ;  /* 0x00009002000095a7 */ /* 0x000ea400080210ff */
[----:B--2---:R-:W-:Y:S05]  /*8ee0*/  @!P1 BRA `(.L_x_64) ;  /* 0xfffffffc00f09947 */ /* 0x004fea000383ffff */
[----:B------:R-:W-:Y:S05]  /*8ef0*/  BRA `(.L_x_157) ;  /* 0xffffffa8003c7947 */ /* 0x000fea000383ffff */
.L_x_65:
[----:B------:R-:W-:-:S07]  /*8f00*/  MOV R2, UR46 ;  /* 0x0000002e00027c02 */ /* 0x000fce0008000f00 */
.L_x_158:
[----:B-1----:R1:W2:Y:S02]  /*8f10*/  SYNCS.PHASECHK.TRANS64.TRYWAIT P0, [R2+URZ+0xd0], R0 ;  /* 0x0000d000020075a7 */ /* 0x0022a400080011ff */
[----:B--2---:R-:W-:Y:S05]  /*8f20*/  @!P0 NANOSLEEP.SYNCS 0x989680 ;  /* 0x009896800000895d */ /* 0x004fea0003900000 */
[----:B------:R-:W2:Y:S02]  /*8f30*/  @!P0 SYNCS.PHASECHK.TRANS64 P0, [R2+URZ+0xd0], R0 ;  /* 0x0000d000020085a7 */ /* 0x000ea400080010ff */
[----:B--2---:R-:W-:Y:S05]  /*8f40*/  @!P0 BRA `(.L_x_158) ;  /* 0xfffffffc00f08947 */ /* 0x004fea000383ffff */
[----:B------:R-:W-:Y:S05]  /*8f50*/  BRA `(.L_x_159) ;  /* 0xffffffa8008c7947 */ /* 0x000fea000383ffff */
.L_x_68:
[----:B------:R-:W-:Y:S07]  /*8f60*/  MOV R0, UR7 ;  /* 0x0000000700007c02 */ /* 0x000fee0008000f00 */
.L_x_160:
[----:B-1----:R1:W2:Y:S02]  /*8f70*/  SYNCS.PHASECHK.TRANS64.TRYWAIT P0, [R0+URZ], R2 ;  /* 0x00000002000075a7 */ /* 0x0022a400080011ff */
[----:B--2---:R-:W-:Y:S05]  /*8f80*/  @!P0 NANOSLEEP.SYNCS 0x989680 ;  /* 0x009896800000895d */ /* 0x004fea0003900000 */
[----:B------:R-:W2:Y:S02]  /*8f90*/  @!P0 SYNCS.PHASECHK.TRANS64 P0, [R0+URZ], R2 ;  /* 0x00000002000085a7 */ /* 0x000ea400080010ff */
[----:B--2---:R-:W-:Y:S05]  /*8fa0*/  @!P0 BRA `(.L_x_160) ;  /* 0xfffffffc00f08947 */ /* 0x004fea000383ffff */
[----:B------:R-:W-:Y:S05]  /*8fb0*/  BRA `(.L_x_67) ;  /* 0xffffffa800a87947 */ /* 0x000fea000383ffff */
.L_x_71:
[----:B------:R-:W-:-:S07]  /*8fc0*/  MOV R0, UR4 ;  /* 0x0000000400007c02 */ /* 0x000fce0008000f00 */
.L_x_161:
[----:B--2---:R2:W4:Y:S02]  /*8fd0*/  SYNCS.PHASECHK.TRANS64.TRYWAIT P0, [R0+URZ], R2 ;  /* 0x00000002000075a7 */ /* 0x00452400080011ff */
[----:B----4-:R-:W-:Y:S05]  /*8fe0*/  @!P0 NANOSLEEP.SYNCS 0x989680 ;  /* 0x009896800000895d */ /* 0x010fea0003900000 */
[----:B------:R-:W4:Y:S02]  /*8ff0*/  @!P0 SYNCS.PHASECHK.TRANS64 P0, [R0+URZ], R2 ;  /* 0x00000002000085a7 */ /* 0x000f2400080010ff */
[----:B----4-:R-:W-:Y:S05]  /*9000*/  @!P0 BRA `(.L_x_161) ;  /* 0xfffffffc00f08947 */ /* 0x010fea000383ffff */
[----:B------:R-:W-:Y:S05]  /*9010*/  BRA `(.L_x_162) ;  /* 0xffffffac00d47947 */ /* 0x000fea000383ffff */
.L_x_72:
[----:B------:R-:W-:-:S07]  /*9020*/  MOV R0, UR5 ;  /* 0x0000000500007c02 */ /* 0x000fce0008000f00 */
.L_x_163:
[----:B-1----:R1:W2:Y:S02]  /*9030*/  SYNCS.PHASECHK.TRANS64.TRYWAIT P0, [R0+URZ], R3 ;  /* 0x00000003000075a7 */ /* 0x0022a400080011ff */
[----:B--2---:R-:W-:Y:S05]  /*9040*/  @!P0 NANOSLEEP.SYNCS 0x989680 ;  /* 0x009896800000895d */ /* 0x004fea0003900000 */
[----:B------:R-:W2:Y:S02]  /*9050*/  @!P0 SYNCS.PHASECHK.TRANS64 P0, [R0+URZ], R3 ;  /* 0x00000003000085a7 */ /* 0x000ea400080010ff */
[----:B--2---:R-:W-:Y:S05]  /*9060*/  @!P0 BRA `(.L_x_163) ;  /* 0xfffffffc00f08947 */ /* 0x004fea000383ffff */
[----:B------:R-:W-:Y:S05]  /*9070*/  BRA `(.L_x_164) ;  /* 0xffffffac00e07947 */ /* 0x000fea000383ffff */
.L_x_73:
[----:B------:R-:W-:-:S07]  /*9080*/  MOV R0, UR5 ;  /* 0x0000000500007c02 */ /* 0x000fce0008000f00 */
.L_x_165:
[----:B-1----:R1:W2:Y:S02]  /*9090*/  SYNCS.PHASECHK.TRANS64.TRYWAIT P0, [R0+URZ], R3 ;  /* 0x00000003000075a7 */ /* 0x0022a400080011ff */
[----:B--2---:R-:W-:Y:S05]  /*90a0*/  @!P0 NANOSLEEP.SYNCS 0x989680 ;  /* 0x009896800000895d */ /* 0x004fea0003900000 */
[----:B------:R-:W2:Y:S02]  /*90b0*/  @!P0 SYNCS.PHASECHK.TRANS64 P0, [R0+URZ], R3 ;  /* 0x00000003000085a7 */ /* 0x000ea400080010ff */
[----:B--2---:R-:W-:Y:S05]  /*90c0*/  @!P0 BRA `(.L_x_165) ;  /* 0xfffffffc00f08947 */ /* 0x004fea000383ffff */
[----:B------:R-:W-:Y:S05]  /*90d0*/  BRA `(.L_x_166) ;  /* 0xffffffac00ec7947 */ /* 0x000fea000383ffff */
.L_x_74:
[----:B-1----:R-:W-:-:S07]  /*90e0*/  MOV R0, UR4 ;  /* 0x0000000400007c02 */ /* 0x002fce0008000f00 */
.L_x_167:
[----:B-1----:R1:W2:Y:S02]  /*90f0*/  SYNCS.PHASECHK.TRANS64.TRYWAIT P0, [R0+URZ], R2 ;  /* 0x00000002000075a7 */ /* 0x0022a400080011ff */
[----:B--2---:R-:W-:Y:S05]  /*9100*/  @!P0 NANOSLEEP.SYNCS 0x989680 ;  /* 0x009896800000895d */ /* 0x004fea0003900000 */
[----:B------:R-:W2:Y:S02]  /*9110*/  @!P0 SYNCS.PHASECHK.TRANS64 P0, [R0+URZ], R2 ;  /* 0x00000002000085a7 */ /* 0x000ea400080010ff */
[----:B--2---:R-:W-:Y:S05]  /*9120*/  @!P0 BRA `(.L_x_167) ;  /* 0xfffffffc00f08947 */ /* 0x004fea000383ffff */
[----:B------:R-:W-:Y:S05]  /*9130*/  BRA `(.L_x_168) ;  /* 0xffffffac00f87947 */ /* 0x000fea000383ffff */
.L_x_79:
[----:B---3--:R3:W4:Y:S02]  /*9140*/  SYNCS.PHASECHK.TRANS64.TRYWAIT P0, [R12+URZ+0x90], R0 ;  /* 0x000090000c0075a7 */ /* 0x00872400080011ff */
[----:B----4-:R-:W-:Y:S05]  /*9150*/  @!P0 NANOSLEEP.SYNCS 0x989680 ;  /* 0x009896800000895d */ /* 0x010fea0003900000 */
[----:B------:R-:W4:Y:S02]  /*9160*/  @!P0 SYNCS.PHASECHK.TRANS64 P0, [R12+URZ+0x90], R0 ;  /* 0x000090000c0085a7 */ /* 0x000f2400080010ff */
[----:B----4-:R-:W-:Y:S05]  /*9170*/  @!P0 BRA `(.L_x_79) ;  /* 0xfffffffc00f08947 */ /* 0x010fea000383ffff */
[----:B------:R-:W-:Y:S05]  /*9180*/  BRA `(.L_x_169) ;  /* 0xffffffb400187947 */ /* 0x000fea000383ffff */
.L_x_82:
[----:B-1----:R-:W-:Y:S07]  /*9190*/  MOV R0, UR21 ;  /* 0x0000001500007c02 */ /* 0x002fee0008000f00 */
.L_x_170:
[----:B-1----:R1:W3:Y:S02]  /*91a0*/  SYNCS.PHASECHK.TRANS64.TRYWAIT P2, [R0+URZ+0x88], R6 ;  /* 0x00008806000075a7 */ /* 0x0022e400080411ff */
[----:B---3--:R-:W-:Y:S05]  /*91b0*/  @!P2 NANOSLEEP.SYNCS 0x989680 ;  /* 0x009896800000a95d */ /* 0x008fea0003900000 */
[----:B------:R-:W3:Y:S02]  /*91c0*/  @!P2 SYNCS.PHASECHK.TRANS64 P2, [R0+URZ+0x88], R6 ;  /* 0x000088060000a5a7 */ /* 0x000ee400080410ff */
[----:B---3--:R-:W-:Y:S05]  /*91d0*/  @!P2 BRA `(.L_x_170) ;  /* 0xfffffffc00f0a947 */ /* 0x008fea000383ffff */
[----:B------:R-:W-:Y:S05]  /*91e0*/  BRA `(.L_x_81) ;  /* 0xffffffb800807947 */ /* 0x000fea000383ffff */
.L_x_85:
[----:B------:R-:W-:Y:S07]  /*91f0*/  MOV R0, UR21 ;  /* 0x0000001500007c02 */ /* 0x000fee0008000f00 */
.L_x_171:
[----:B-1----:R1:W3:Y:S02]  /*9200*/  SYNCS.PHASECHK.TRANS64.TRYWAIT P0, [R0+URZ+0x60], R9 ;  /* 0x00006009000075a7 */ /* 0x0022e400080011ff */
[----:B---3--:R-:W-:Y:S05]  /*9210*/  @!P0 NANOSLEEP.SYNCS 0x989680 ;  /* 0x009896800000895d */ /* 0x008fea0003900000 */
[----:B------:R-:W3:Y:S02]  /*9220*/  @!P0 SYNCS.PHASECHK.TRANS64 P0, [R0+URZ+0x60], R9 ;  /* 0x00006009000085a7 */ /* 0x000ee400080010ff */
[----:B---3--:R-:W-:Y:S05]  /*9230*/  @!P0 BRA `(.L_x_171) ;  /* 0xfffffffc00f08947 */ /* 0x008fea000383ffff */
[----:B------:R-:W-:Y:S05]  /*9240*/  BRA `(.L_x_172) ;  /* 0xffffffb800dc7947 */ /* 0x000fea000383ffff */
.L_x_86:
[----:B------:R-:W-:Y:S07]  /*9250*/  MOV R0, UR21 ;  /* 0x0000001500007c02 */ /* 0x000fee0008000f00 */
.L_x_173:
[----:B-1----:R1:W3:Y:S02]  /*9260*/  SYNCS.PHASECHK.TRANS64.TRYWAIT P0, [R0+URZ+0x68], R9 ;  /* 0x00006809000075a7 */ /* 0x0022e400080011ff */
[----:B---3--:R-:W-:Y:S05]  /*9270*/  @!P0 NANOSLEEP.SYNCS 0x989680 ;  /* 0x009896800000895d */ /* 0x008fea0003900000 */
[----:B------:R-:W3:Y:S02]  /*9280*/  @!P0 SYNCS.PHASECHK.TRANS64 P0, [R0+URZ+0x68], R9 ;  /* 0x00006809000085a7 */ /* 0x000ee400080010ff */
[----:B---3--:R-:W-:Y:S05]  /*9290*/  @!P0 BRA `(.L_x_173) ;  /* 0xfffffffc00f08947 */ /* 0x008fea000383ffff */
[----:B------:R-:W-:Y:S05]  /*92a0*/  BRA `(.L_x_174) ;  /* 0xffffffbc00187947 */ /* 0x000fea000383ffff */
.L_x_87:
[----:B------:R-:W-:Y:S07]  /*92b0*/  MOV R0, UR21 ;  /* 0x0000001500007c02 */ /* 0x000fee0008000f00 */
.L_x_175:
[----:B-1----:R1:W3:Y:S02]  /*92c0*/  SYNCS.PHASECHK.TRANS64.TRYWAIT P0, [R0+URZ+0x70], R9 ;  /* 0x00007009000075a7 */ /* 0x0022e400080011ff */
[----:B---3--:R-:W-:Y:S05]  /*92d0*/  @!P0 NANOSLEEP.SYNCS 0x989680 ;  /* 0x009896800000895d */ /* 0x008fea0003900000 */
[----:B------:R-:W3:Y:S02]  /*92e0*/  @!P0 SYNCS.PHASECHK.TRANS64 P0, [R0+URZ+0x70], R9 ;  /* 0x00007009000085a7 */ /* 0x000ee400080010ff */
[----:B---3--:R-:W-:Y:S05]  /*92f0*/  @!P0 BRA `(.L_x_175) ;  /* 0xfffffffc00f08947 */ /* 0x008fea000383ffff */
[----:B------:R-:W-:Y:S05]  /*9300*/  BRA `(.L_x_176) ;  /* 0xffffffbc00607947 */ /* 0x000fea000383ffff */
.L_x_88:
[----:B------:R-:W-:Y:S07]  /*9310*/  MOV R0, UR21 ;  /* 0x0000001500007c02 */ /* 0x000fee0008000f00 */
.L_x_177:
[----:B-1----:R1:W3:Y:S02]  /*9320*/  SYNCS.PHASECHK.TRANS64.TRYWAIT P0, [R0+URZ+0x78], R9 ;  /* 0x00007809000075a7 */ /* 0x0022e400080011ff */
[----:B---3--:R-:W-:Y:S05]  /*9330*/  @!P0 NANOSLEEP.SYNCS 0x989680 ;  /* 0x009896800000895d */ /* 0x008fea0003900000 */
[----:B------:R-:W3:Y:S02]  /*9340*/  @!P0 SYNCS.PHASECHK.TRANS64 P0, [R0+URZ+0x78], R9 ;  /* 0x00007809000085a7 */ /* 0x000ee400080010ff */
[----:B---3--:R-:W-:Y:S05]  /*9350*/  @!P0 BRA `(.L_x_177) ;  /* 0xfffffffc00f08947 */ /* 0x008fea000383ffff */
[----:B------:R-:W-:Y:S05]  /*9360*/  BRA `(.L_x_178) ;  /* 0xffffffbc00a47947 */ /* 0x000fea000383ffff */
.L_x_90:
[----:B------:R-:W-:-:S07]  /*9370*/  MOV R0, UR21 ;  /* 0x0000001500007c02 */ /* 0x000fce0008000f00 */
.L_x_179:
[----:B-1----:R1:W4:Y:S02]  /*9380*/  SYNCS.PHASECHK.TRANS64.TRYWAIT P0, [R0+URZ+0x60], R2 ;  /* 0x00006002000075a7 */ /* 0x00232400080011ff */
[----:B----4-:R-:W-:Y:S05]  /*9390*/  @!P0 NANOSLEEP.SYNCS 0x989680 ;  /* 0x009896800000895d */ /* 0x010fea0003900000 */
[----:B------:R-:W4:Y:S02]  /*93a0*/  @!P0 SYNCS.PHASECHK.TRANS64 P0, [R0+URZ+0x60], R2 ;  /* 0x00006002000085a7 */ /* 0x000f2400080010ff */
[----:B----4-:R-:W-:Y:S05]  /*93b0*/  @!P0 BRA `(.L_x_179) ;  /* 0xfffffffc00f08947 */ /* 0x010fea000383ffff */
[----:B------:R-:W-:Y:S05]  /*93c0*/  BRA `(.L_x_180) ;  /* 0xffffffc000187947 */ /* 0x000fea000383ffff */
.L_x_91:
[----:B-1----:R-:W-:-:S07]  /*93d0*/  MOV R0, UR21 ;  /* 0x0000001500007c02 */ /* 0x002fce0008000f00 */
.L_x_181:
[----:B-1----:R1:W4:Y:S02]  /*93e0*/  SYNCS.PHASECHK.TRANS64.TRYWAIT P0, [R0+URZ+0x68], R2 ;  /* 0x00006802000075a7 */ /* 0x00232400080011ff */
[----:B----4-:R-:W-:Y:S05]  /*93f0*/  @!P0 NANOSLEEP.SYNCS 0x989680 ;  /* 0x009896800000895d */ /* 0x010fea0003900000 */
[----:B------:R-:W4:Y:S02]  /*9400*/  @!P0 SYNCS.PHASECHK.TRANS64 P0, [R0+URZ+0x68], R2 ;  /* 0x00006802000085a7 */ /* 0x000f2400080010ff */
[----:B----4-:R-:W-:Y:S05]  /*9410*/  @!P0 BRA `(.L_x_181) ;  /* 0xfffffffc00f08947 */ /* 0x010fea000383ffff */
[----:B------:R-:W-:Y:S05]  /*9420*/  BRA `(.L_x_182) ;  /* 0xffffffc000087947 */ /* 0x000fea000383ffff */
.L_x_92:
[----:B-1----:R-:W-:-:S07]  /*9430*/  MOV R0, UR21 ;  /* 0x0000001500007c02 */ /* 0x002fce0008000f00 */
.L_x_183:
[----:B-1----:R1:W4:Y:S02]  /*9440*/  SYNCS.PHASECHK.TRANS64.TRYWAIT P0, [R0+URZ+0x70], R2 ;  /* 0x00007002000075a7 */ /* 0x00232400080011ff */
[----:B----4-:R-:W-:Y:S05]  /*9450*/  @!P0 NANOSLEEP.SYNCS 0x989680 ;  /* 0x009896800000895d */ /* 0x010fea0003900000 */
[----:B------:R-:W4:Y:S02]  /*9460*/  @!P0 SYNCS.PHASECHK.TRANS64 P0, [R0+URZ+0x70], R2 ;  /* 0x00007002000085a7 */ /* 0x000f2400080010ff */
[----:B----4-:R-:W-:Y:S05]  /*9470*/  @!P0 BRA `(.L_x_183) ;  /* 0xfffffffc00f08947 */ /* 0x010fea000383ffff */
[----:B------:R-:W-:Y:S05]  /*9480*/  BRA `(.L_x_184) ;  /* 0xffffffbc00f87947 */ /* 0x000fea000383ffff */
.L_x_94:
[----:B-1----:R1:W2:Y:S02]  /*9490*/  SYNCS.PHASECHK.TRANS64.TRYWAIT P0, [R3+URZ+0x90], R0 ;  /* 0x00009000030075a7 */ /* 0x0022a400080011ff */
[----:B--2---:R-:W-:Y:S05]  /*94a0*/  @!P0 NANOSLEEP.SYNCS 0x989680 ;  /* 0x009896800000895d */ /* 0x004fea0003900000 */
[----:B------:R-:W2:Y:S02]  /*94b0*/  @!P0 SYNCS.PHASECHK.TRANS64 P0, [R3+URZ+0x90], R0 ;  /* 0x00009000030085a7 */ /* 0x000ea400080010ff */
[----:B--2---:R-:W-:Y:S05]  /*94c0*/  @!P0 BRA `(.L_x_94) ;  /* 0xfffffffc00f08947 */ /* 0x004fea000383ffff */
[----:B------:R-:W-:Y:S05]  /*94d0*/  BRA `(.L_x_185) ;  /* 0xffffffc000c87947 */ /* 0x000fea000383ffff */
.L_x_105:
[----:B-1----:R-:W-:Y:S04]  /*94e0*/  MOV R0, UR44 ;  /* 0x0000002c00007c02 */ /* 0x002fe80008000f00 */
[----:B------:R1:W2:Y:S03]  /*94f0*/  SYNCS.PHASECHK.TRANS64.TRYWAIT P1, [R0+URZ+0x40], R3 ;  /* 0x00004003000075a7 */ /* 0x0002a600080211ff */
[----:B--2---:R-:W-:Y:S05]  /*9500*/  @!P1 NANOSLEEP.SYNCS 0x989680 ;  /* 0x009896800000995d */ /* 0x004fea0003900000 */
[----:B------:R-:W2:Y:S02]  /*9510*/  @!P1 SYNCS.PHASECHK.TRANS64 P1, [R0+URZ+0x40], R3 ;  /* 0x00004003000095a7 */ /* 0x000ea400080210ff */
[----:B--2---:R-:W-:Y:S05]  /*9520*/  @!P1 BRA `(.L_x_105) ;  /* 0xfffffffc00ec9947 */ /* 0x004fea000383ffff */
[----:B------:R-:W-:Y:S05]  /*9530*/  BRA `(.L_x_104) ;  /* 0xffffffd000387947 */ /* 0x000fea000383ffff */
.L_x_107:
[----:B-1----:R1:W3:Y:S02]  /*9540*/  SYNCS.PHASECHK.TRANS64.TRYWAIT P0, [R26+URZ+0xb0], R2 ;  /* 0x0000b0021a0075a7 */ /* 0x0022e400080011ff */
[----:B---3--:R-:W-:Y:S05]  /*9550*/  @!P0 NANOSLEEP.SYNCS 0x989680 ;  /* 0x009896800000895d */ /* 0x008fea0003900000 */
[----:B------:R-:W3:Y:S02]  /*9560*/  @!P0 SYNCS.PHASECHK.TRANS64 P0, [R26+URZ+0xb0], R2 ;  /* 0x0000b0021a0085a7 */ /* 0x000ee400080010ff */
[----:B---3--:R-:W-:Y:S05]  /*9570*/  @!P0 BRA `(.L_x_107) ;  /* 0xfffffffc00f08947 */ /* 0x008fea000383ffff */
[----:B------:R-:W-:Y:S05]  /*9580*/  BRA `(.L_x_106) ;  /* 0xffffffd0005c7947 */ /* 0x000fea000383ffff */
.L_x_116:
[----:B---3--:R3:W4:Y:S02]  /*9590*/  SYNCS.PHASECHK.TRANS64.TRYWAIT P0, [R2+URZ+0x40], R0 ;  /* 0x00004000020075a7 */ /* 0x00872400080011ff */
[----:B----4-:R-:W-:Y:S05]  /*95a0*/  @!P0 NANOSLEEP.SYNCS 0x989680 ;  /* 0x009896800000895d */ /* 0x010fea0003900000 */
[----:B------:R-:W4:Y:S02]  /*95b0*/  @!P0 SYNCS.PHASECHK.TRANS64 P0, [R2+URZ+0x40], R0 ;  /* 0x00004000020085a7 */ /* 0x000f2400080010ff */
[----:B----4-:R-:W-:Y:S05]  /*95c0*/  @!P0 BRA `(.L_x_116) ;  /* 0xfffffffc00f08947 */ /* 0x010fea000383ffff */
[----:B------:R-:W-:Y:S05]  /*95d0*/  BRA `(.L_x_115) ;  /* 0xffffffd800487947 */ /* 0x000fea000383ffff */
.L_x_124:
[----:B---3--:R3:W4:Y:S02]  /*95e0*/  SYNCS.PHASECHK.TRANS64.TRYWAIT P0, [R2+URZ+0x40], R4 ;  /* 0x00004004020075a7 */ /* 0x00872400080011ff */
[----:B----4-:R-:W-:Y:S05]  /*95f0*/  @!P0 NANOSLEEP.SYNCS 0x989680 ;  /* 0x009896800000895d */ /* 0x010fea0003900000 */
[----:B------:R-:W4:Y:S02]  /*9600*/  @!P0 SYNCS.PHASECHK.TRANS64 P0, [R2+URZ+0x40], R4 ;  /* 0x00004004020085a7 */ /* 0x000f2400080010ff */
[----:B----4-:R-:W-:Y:S05]  /*9610*/  @!P0 BRA `(.L_x_124) ;  /* 0xfffffffc00f08947 */ /* 0x010fea000383ffff */
[----:B------:R-:W-:Y:S05]  /*9620*/  BRA `(.L_x_123) ;  /* 0xffffffe000587947 */ /* 0x000fea000383ffff */
.L_x_132:
[----:B---3--:R3:W4:Y:S02]  /*9630*/  SYNCS.PHASECHK.TRANS64.TRYWAIT P0, [R3+URZ+0x40], R0 ;  /* 0x00004000030075a7 */ /* 0x00872400080011ff */
[----:B----4-:R-:W-:Y:S05]  /*9640*/  @!P0 NANOSLEEP.SYNCS 0x989680 ;  /* 0x009896800000895d */ /* 0x010fea0003900000 */
[----:B------:R-:W4:Y:S02]  /*9650*/  @!P0 SYNCS.PHASECHK.TRANS64 P0, [R3+URZ+0x40], R0 ;  /* 0x00004000030085a7 */ /* 0x000f2400080010ff */
[----:B----4-:R-:W-:Y:S05]  /*9660*/  @!P0 BRA `(.L_x_132) ;  /* 0xfffffffc00f08947 */ /* 0x010fea000383ffff */
[----:B------:R-:W-:Y:S05]  /*9670*/  BRA `(.L_x_131) ;  /* 0xffffffe800687947 */ /* 0x000fea000383ffff */
        .weak           $__internal_0_$__cuda_sm10x_tcgen05_guardrail_trap_col_being_dealloced_not_returned_by_alloc
        .type           $__internal_0_$__cuda_sm10x_tcgen05_guardrail_trap_col_being_dealloced_not_returned_by_alloc,@function
        .size           $__internal_0_$__cuda_sm10x_tcgen05_guardrail_trap_col_being_dealloced_not_returned_by_alloc,($__internal_1_$__cuda_sm10x_tcgen05_guardrail_trap_phase_invalid_during_alloc - $__internal_0_$__cuda_sm10x_tcgen05_guardrail_trap_col_being_dealloced_not_returned_by_alloc)
$__internal_0_$__cuda_sm10x_tcgen05_guardrail_trap_col_being_dealloced_not_returned_by_alloc:
[----:B------:R-:W-:Y:S05]  /*9680*/  BPT.TRAP 0x1 ;  /* 0x000000040000795c */ /* 0x000fea0000300000 */
[----:B------:R-:W-:-:S04]  /*9690*/  HFMA2 R3, -RZ, RZ, 0, 0 ;  /* 0x00000000ff037431 */ /* 0x000fc800000001ff */
[----:B------:R-:W-:Y:S05]  /*96a0*/  RET.REL.NODEC R2 `(_ZN7cutlass13device_kernelINS_4gemm6kernel13GemmUniversalIN4cute5tupleIJiiiiEEENS1_10collective13CollectiveMmaINS1_35MainloopSm100TmaUmmaWarpSpecializedILi4ELi2ELi4ENS5_IJNS4_1CILi2EEESB_NSA_ILi1EEEEEEEENS5_IJNSA_ILi64EEENSA_ILi128EEESG_EEENS_6half_tENS5_IJlSC_lEEESI_SJ_NS4_8TiledMMAINS4_8MMA_AtomIJNS4_20SM100_MMA_F16BF16_SSISI_SI_fLi64ELi128ELNS4_4UMMA5MajorE0ELSO_0ELNSN_7ScaleInE0ELSP_0EEEEEENS4_6LayoutINS5_IJSC_SC_SC_EEENS5_IJNSA_ILi0EEESU_SU_EEEEENS5_IJNS4_10UnderscoreESX_SX_EEEEENS4_23SM90_TMA_LOAD_MULTICASTENS4_14ComposedLayoutINS4_7SwizzleILi3ELi4ELi3EEENS4_18smem_ptr_flag_bitsILi16EEENSS_INS5_IJNSA_ILi8EEESF_EEENS5_IJSF_SC_EEEEEEEvNS4_8identityES10_S1A_vS1B_EENS_8epilogue10collective18CollectiveEpilogueINS1D_23Sm100TmaWarpSpecializedILi4ELi2ELi16ELb1ELb0EEEJSH_NS5_IJNSS_ISF_SC_EENSS_INSA_ILi32EEESC_EEEEESI_SJ_SI_SJ_NS1D_6fusion15FusionCallbacksIS1H_NS1M_17LinearCombinationISI_fSI_fLNS_15FloatRoundStyleE2EEESH_S1L_JEEENS4_5SM1004TMEM4LOAD26SM100_TMEM_LOAD_16dp256b4xENS4_13SM90_TMA_LOADENS11_INS12_ILi2ELi4ELi3EEES15_NSS_INS5_IJS16_S1J_EEENS5_IJS1J_SC_EEEEEEENS4_17SM75_U32x4_LDSM_NENS4_14SM90_TMA_STOREES21_NS4_17SM90_U32x4_STSM_NENS4_39AutoVectorizingCopyWithAssumedAlignmentILi128EEEEEEvvEEEEvNT_6ParamsE) ;  /* 0xffffff6802547950 */ /* 0x000fea0003c3ffff */
        .weak           $__internal_1_$__cuda_sm10x_tcgen05_guardrail_trap_phase_invalid_during_alloc
        .type           $__internal_1_$__cuda_sm10x_tcgen05_guardrail_trap_phase_invalid_during_alloc,@function
        .size           $__internal_1_$__cuda_sm10x_tcgen05_guardrail_trap_phase_invalid_during_alloc,($__internal_2_$__cuda_sm10x_tcgen05_guardrail_trap_unallocated_columns_being_dealloced - $__internal_1_$__cuda_sm10x_tcgen05_guardrail_trap_phase_invalid_during_alloc)
$__internal_1_$__cuda_sm10x_tcgen05_guardrail_trap_phase_invalid_during_alloc:
[----:B------:R-:W-:Y:S05]  /*96b0*/  BPT.TRAP 0x1 ;  /* 0x000000040000795c */ /* 0x000fea0000300000 */
[----:B------:R-:W-:-:S04]  /*96c0*/  MOV R5, 0x0 ;  /* 0x0000000000057802 */ /* 0x000fc80000000f00 */
[----:B------:R-:W-:Y:S05]  /*96d0*/  RET.REL.NODEC R4 `(_ZN7cutlass13device_kernelINS_4gemm6kernel13GemmUniversalIN4cute5tupleIJiiiiEEENS1_10collective13CollectiveMmaINS1_35MainloopSm100TmaUmmaWarpSpecializedILi4ELi2ELi4ENS5_IJNS4_1CILi2EEESB_NSA_ILi1EEEEEEEENS5_IJNSA_ILi64EEENSA_ILi128EEESG_EEENS_6half_tENS5_IJlSC_lEEESI_SJ_NS4_8TiledMMAINS4_8MMA_AtomIJNS4_20SM100_MMA_F16BF16_SSISI_SI_fLi64ELi128ELNS4_4UMMA5MajorE0ELSO_0ELNSN_7ScaleInE0ELSP_0EEEEEENS4_6LayoutINS5_IJSC_SC_SC_EEENS5_IJNSA_ILi0EEESU_SU_EEEEENS5_IJNS4_10UnderscoreESX_SX_EEEEENS4_23SM90_TMA_LOAD_MULTICASTENS4_14ComposedLayoutINS4_7SwizzleILi3ELi4ELi3EEENS4_18smem_ptr_flag_bitsILi16EEENSS_INS5_IJNSA_ILi8EEESF_EEENS5_IJSF_SC_EEEEEEEvNS4_8identityES10_S1A_vS1B_EENS_8epilogue10collective18CollectiveEpilogueINS1D_23Sm100TmaWarpSpecializedILi4ELi2ELi16ELb1ELb0EEEJSH_NS5_IJNSS_ISF_SC_EENSS_INSA_ILi32EEESC_EEEEESI_SJ_SI_SJ_NS1D_6fusion15FusionCallbacksIS1H_NS1M_17LinearCombinationISI_fSI_fLNS_15FloatRoundStyleE2EEESH_S1L_JEEENS4_5SM1004TMEM4LOAD26SM100_TMEM_LOAD_16dp256b4xENS4_13SM90_TMA_LOADENS11_INS12_ILi2ELi4ELi3EEES15_NSS_INS5_IJS16_S1J_EEENS5_IJS1J_SC_EEEEEEENS4_17SM75_U32x4_LDSM_NENS4_14SM90_TMA_STOREES21_NS4_17SM90_U32x4_STSM_NENS4_39AutoVectorizingCopyWithAssumedAlignmentILi128EEEEEEvvEEEEvNT_6ParamsE) ;  /* 0xffffff6804487950 */ /* 0x000fea0003c3ffff */
        .weak           $__internal_2_$__cuda_sm10x_tcgen05_guardrail_trap_unallocated_columns_being_dealloced
        .type           $__internal_2_$__cuda_sm10x_tcgen05_guardrail_trap_unallocated_columns_being_dealloced,@function
        .size           $__internal_2_$__cuda_sm10x_tcgen05_guardrail_trap_unallocated_columns_being_dealloced,(.L_x_187 - $__internal_2_$__cuda_sm10x_tcgen05_guardrail_trap_unallocated_columns_being_dealloced)
$__internal_2_$__cuda_sm10x_tcgen05_guardrail_trap_unallocated_columns_being_dealloced:
[----:B------:R-:W-:Y:S05]  /*96e0*/  BPT.TRAP 0x1 ;  /* 0x000000040000795c */ /* 0x000fea0000300000 */
[----:B------:R-:W-:-:S04]  /*96f0*/  HFMA2 R3, -RZ, RZ, 0, 0 ;  /* 0x00000000ff037431 */ /* 0x000fc800000001ff */
[----:B------:R-:W-:Y:S05]  /*9700*/  RET.REL.NODEC R2 `(_ZN7cutlass13device_kernelINS_4gemm6kernel13GemmUniversalIN4cute5tupleIJiiiiEEENS1_10collective13CollectiveMmaINS1_35MainloopSm100TmaUmmaWarpSpecializedILi4ELi2ELi4ENS5_IJNS4_1CILi2EEESB_NSA_ILi1EEEEEEEENS5_IJNSA_ILi64EEENSA_ILi128EEESG_EEENS_6half_tENS5_IJlSC_lEEESI_SJ_NS4_8TiledMMAINS4_8MMA_AtomIJNS4_20SM100_MMA_F16BF16_SSISI_SI_fLi64ELi128ELNS4_4UMMA5MajorE0ELSO_0ELNSN_7ScaleInE0ELSP_0EEEEEENS4_6LayoutINS5_IJSC_SC_SC_EEENS5_IJNSA_ILi0EEESU_SU_EEEEENS5_IJNS4_10UnderscoreESX_SX_EEEEENS4_23SM90_TMA_LOAD_MULTICASTENS4_14ComposedLayoutINS4_7SwizzleILi3ELi4ELi3EEENS4_18smem_ptr_flag_bitsILi16EEENSS_INS5_IJNSA_ILi8EEESF_EEENS5_IJSF_SC_EEEEEEEvNS4_8identityES10_S1A_vS1B_EENS_8epilogue10collective18CollectiveEpilogueINS1D_23Sm100TmaWarpSpecializedILi4ELi2ELi16ELb1ELb0EEEJSH_NS5_IJNSS_ISF_SC_EENSS_INSA_ILi32EEESC_EEEEESI_SJ_SI_SJ_NS1D_6fusion15FusionCallbacksIS1H_NS1M_17LinearCombinationISI_fSI_fLNS_15FloatRoundStyleE2EEESH_S1L_JEEENS4_5SM1004TMEM4LOAD26SM100_TMEM_LOAD_16dp256b4xENS4_13SM90_TMA_LOADENS11_INS12_ILi2ELi4ELi3EEES15_NSS_INS5_IJS16_S1J_EEENS5_IJS1J_SC_EEEEEEENS4_17SM75_U32x4_LDSM_NENS4_14SM90_TMA_STOREES21_NS4_17SM90_U32x4_STSM_NENS4_39AutoVectorizingCopyWithAssumedAlignmentILi128EEEEEEvvEEEEvNT_6ParamsE) ;  /* 0xffffff68023c7950 */ /* 0x000fea0003c3ffff */
.L_x_186:
[----:B------:R-:W-:-:S00]  /*9710*/  BRA `(.L_x_186) ;  /* 0xfffffffc00fc7947 */ /* 0x000fc0000383ffff */
[----:B------:R-:W-:-:S00]  /*9720*/  NOP ;  /* 0x0000000000007918 */ /* 0x000fc00000000000 */
        /* <DEDUP_REMOVED lines=13> */
.L_x_187:


//--------------------- .nv.global.init           --------------------------
	.section	.nv.global.init,"aw",@progbits
.nv.global.init:
	.type		$str$27,@object
	.size		$str$27,($str$28 - $str$27)
$str$27:
        /*0000*/ 	.byte	0x28, 0x61, 0x64, 0x64, 0x72, 0x65, 0x73, 0x73, 0x20, 0x26, 0x20, 0x6d, 0x61, 0x73, 0x6b, 0x29
        /*0010*/ 	.byte	0x20, 0x3d, 0x3d, 0x20, 0x30, 0x00
	.type		$str$28,@object
	.size		$str$28,($str$26 - $str$28)
$str$28:
        /*0016*/ 	.byte	0x2f, 0x74, 0x6d, 0x70, 0x2f, 0x63, 0x75, 0x74, 0x6c, 0x61, 0x73, 0x73, 0x5f, 0x73, 0x77, 0x65
        /*0026*/ 	.byte	0x65, 0x70, 0x5f, 0x73, 0x72, 0x63, 0x2f, 0x69, 0x6e, 0x63, 0x6c, 0x75, 0x64, 0x65, 0x2f, 0x63
        /*0036*/ 	.byte	0x75, 0x74, 0x65, 0x2f, 0x70, 0x6f, 0x69, 0x6e, 0x74, 0x65, 0x72, 0x5f, 0x66, 0x6c, 0x61, 0x67
        /*0046*/ 	.byte	0x67, 0x65, 0x64, 0x2e, 0x68, 0x70, 0x70, 0x00
	.type		$str$26,@object
	.size		$str$26,($str$25 - $str$26)
$str$26:
        /*004e*/ 	.byte	0x2f, 0x74, 0x6d, 0x70, 0x2f, 0x63, 0x75, 0x74, 0x6c, 0x61, 0x73, 0x73, 0x5f, 0x73, 0x77, 0x65
        /*005e*/ 	.byte	0x65, 0x70, 0x5f, 0x73, 0x72, 0x63, 0x2f, 0x69, 0x6e, 0x63, 0x6c, 0x75, 0x64, 0x65, 0x2f, 0x63
        /*006e*/ 	.byte	0x75, 0x74, 0x65, 0x2f, 0x61, 0x74, 0x6f, 0x6d, 0x2f, 0x63, 0x6f, 0x70, 0x79, 0x5f, 0x74, 0x72
        /*007e*/ 	.byte	0x61, 0x69, 0x74, 0x73, 0x5f, 0x73, 0x6d, 0x31, 0x30, 0x30, 0x2e, 0x68, 0x70, 0x70, 0x00
	.type		$str$25,@object
	.size		$str$25,(__unnamed_1 - $str$25)
$str$25:
        /*008d*/ 	.byte	0x28, 0x28, 0x75, 0x69, 0x6e, 0x74, 0x33, 0x32, 0x5f, 0x74, 0x28, 0x74, 0x68, 0x72, 0x65, 0x61
        /*009d*/ 	.byte	0x64, 0x49, 0x64, 0x78, 0x2e, 0x78, 0x29, 0x20, 0x2f, 0x20, 0x33, 0x32, 0x29, 0x20, 0x25, 0x20
        /*00ad*/ 	.byte	0x34, 0x29, 0x20, 0x3d, 0x3d, 0x20, 0x28, 0x28, 0x28, 0x74, 0x6d, 0x65, 0x6d, 0x5f, 0x61, 0x64
        /*00bd*/ 	.byte	0x64, 0x72, 0x20, 0x3e, 0x3e, 0x20, 0x31, 0x36, 0x29, 0x20, 0x2f, 0x20, 0x33, 0x32, 0x29, 0x20
        /*00cd*/ 	.byte	0x25, 0x20, 0x34, 0x29, 0x00
	.type		__unnamed_1,@object
	.size		__unnamed_1,(__unnamed_2 - __unnamed_1)
__unnamed_1:
        /*00d2*/ 	.byte	0x61, 0x75, 0x74, 0x6f, 0x20, 0x63, 0x75, 0x74, 0x65, 0x3a, 0x3a, 0x61, 0x73, 0x5f, 0x70, 0x6f
        /* <DEDUP_REMOVED lines=24> */
        /*0262*/ 	.byte	0x3e, 0x3e, 0x3e, 0x5d, 0x00
	.type		__unnamed_2,@object
	.size		__unnamed_2,(.L_2 - __unnamed_2)
__unnamed_2:
        /* <DEDUP_REMOVED lines=46> */
.L_2:


//--------------------- .nv.shared._ZN7cutlass13device_kernelINS_4gemm6kernel13GemmUniversalIN4cute5tupleIJiiiiEEENS1_10collective13CollectiveMmaINS1_35MainloopSm100TmaUmmaWarpSpecializedILi4ELi2ELi4ENS5_IJNS4_1CILi2EEESB_NSA_ILi1EEEEEEEENS5_IJNSA_ILi64EEENSA_ILi128EEESG_EEENS_6half_tENS5_IJlSC_lEEESI_SJ_NS4_8TiledMMAINS4_8MMA_AtomIJNS4_20SM100_MMA_F16BF16_SSISI_SI_fLi64ELi128ELNS4_4UMMA5MajorE0ELSO_0ELNSN_7ScaleInE0ELSP_0EEEEEENS4_6LayoutINS5_IJSC_SC_SC_EEENS5_IJNSA_ILi0EEESU_SU_EEEEENS5_IJNS4_10UnderscoreESX_SX_EEEEENS4_23SM90_TMA_LOAD_MULTICASTENS4_14ComposedLayoutINS4_7SwizzleILi3ELi4ELi3EEENS4_18smem_ptr_flag_bitsILi16EEENSS_INS5_IJNSA_ILi8EEESF_EEENS5_IJSF_SC_EEEEEEEvNS4_8identityES10_S1A_vS1B_EENS_8epilogue10collective18CollectiveEpilogueINS1D_23Sm100TmaWarpSpecializedILi4ELi2ELi16ELb1ELb0EEEJSH_NS5_IJNSS_ISF_SC_EENSS_INSA_ILi32EEESC_EEEEESI_SJ_SI_SJ_NS1D_6fusion15FusionCallbacksIS1H_NS1M_17LinearCombinationISI_fSI_fLNS_15FloatRoundStyleE2EEESH_S1L_JEEENS4_5SM1004TMEM4LOAD26SM100_TMEM_LOAD_16dp256b4xENS4_13SM90_TMA_LOADENS11_INS12_ILi2ELi4ELi3EEES15_NSS_INS5_IJS16_S1J_EEENS5_IJS1J_SC_EEEEEEENS4_17SM75_U32x4_LDSM_NENS4_14SM90_TMA_STOREES21_NS4_17SM90_U32x4_STSM_NENS4_39AutoVectorizingCopyWithAssumedAlignmentILi128EEEEEEvvEEEEvNT_6ParamsE --------------------------
	.section	.nv.shared._ZN7cutlass13device_kernelINS_4gemm6kernel13GemmUniversalIN4cute5tupleIJiiiiEEENS1_10collective13CollectiveMmaINS1_35MainloopSm100TmaUmmaWarpSpecializedILi4ELi2ELi4ENS5_IJNS4_1CILi2EEESB_NSA_ILi1EEEEEEEENS5_IJNSA_ILi64EEENSA_ILi128EEESG_EEENS_6half_tENS5_IJlSC_lEEESI_SJ_NS4_8TiledMMAINS4_8MMA_AtomIJNS4_20SM100_MMA_F16BF16_SSISI_SI_fLi64ELi128ELNS4_4UMMA5MajorE0ELSO_0ELNSN_7ScaleInE0ELSP_0EEEEEENS4_6LayoutINS5_IJSC_SC_SC_EEENS5_IJNSA_ILi0EEESU_SU_EEEEENS5_IJNS4_10UnderscoreESX_SX_EEEEENS4_23SM90_TMA_LOAD_MULTICASTENS4_14ComposedLayoutINS4_7SwizzleILi3ELi4ELi3EEENS4_18smem_ptr_flag_bitsILi16EEENSS_INS5_IJNSA_ILi8EEESF_EEENS5_IJSF_SC_EEEEEEEvNS4_8identityES10_S1A_vS1B_EENS_8epilogue10collective18CollectiveEpilogueINS1D_23Sm100TmaWarpSpecializedILi4ELi2ELi16ELb1ELb0EEEJSH_NS5_IJNSS_ISF_SC_EENSS_INSA_ILi32EEESC_EEEEESI_SJ_SI_SJ_NS1D_6fusion15FusionCallbacksIS1H_NS1M_17LinearCombinationISI_fSI_fLNS_15FloatRoundStyleE2EEESH_S1L_JEEENS4_5SM1004TMEM4LOAD26SM100_TMEM_LOAD_16dp256b4xENS4_13SM90_TMA_LOADENS11_INS12_ILi2ELi4ELi3EEES15_NSS_INS5_IJS16_S1J_EEENS5_IJS1J_SC_EEEEEEENS4_17SM75_U32x4_LDSM_NENS4_14SM90_TMA_STOREES21_NS4_17SM90_U32x4_STSM_NENS4_39AutoVectorizingCopyWithAssumedAlignmentILi128EEEEEEvvEEEEvNT_6ParamsE,"aw",@nobits
	.sectionflags	@""
	.align	16
	.zero		1024


//--------------------- .nv.shared.reserved.0     --------------------------
	.section	.nv.shared.reserved.0,"aw",@nobits
	.weak		__nv_reservedSMEM_offset_0_alias
	.size		__nv_reservedSMEM_offset_0_alias, 0, 64
	.other		__nv_reservedSMEM_offset_0_alias,@"STO_CUDA_RESERVED_SHARED STV_DEFAULT"
__nv_reservedSMEM_offset_0_alias:
	.zero		0
.nv.shared.reserved.0:
	.zero		64
	.weak		__nv_reservedSMEM_tcgen05_partition
	.type		__nv_reservedSMEM_tcgen05_partition,@object
	.size		__nv_reservedSMEM_tcgen05_partition,(.L_0 - __nv_reservedSMEM_tcgen05_partition)
__nv_reservedSMEM_tcgen05_partition:
	.zero		32
.L_0:


//--------------------- .nv.global                --------------------------
	.section	.nv.global,"aw",@nobits
.nv.global:
	.type		_ZN39_INTERNAL_dc6f6322_4_k_cu_765ec1ff_73974cute1_E,@object
	.size		_ZN39_INTERNAL_dc6f6322_4_k_cu_765ec1ff_73974cute1_E,(_ZN39_INTERNAL_dc6f6322_4_k_cu_765ec1ff_73974cuda3std3__45__cpo6cbeginE - _ZN39_INTERNAL_dc6f6322_4_k_cu_765ec1ff_73974cute1_E)
_ZN39_INTERNAL_dc6f6322_4_k_cu_765ec1ff_73974cute1_E:
	.zero		1
	.type		_ZN39_INTERNAL_dc6f6322_4_k_cu_765ec1ff_73974cuda3std3__45__cpo6cbeginE,@object
	.size		_ZN39_INTERNAL_dc6f6322_4_k_cu_765ec1ff_73974cuda3std3__45__cpo6cbeginE,(_ZN39_INTERNAL_dc6f6322_4_k_cu_765ec1ff_73974cuda3std3__48in_placeE - _ZN39_INTERNAL_dc6f6322_4_k_cu_765ec1ff_73974cuda3std3__45__cpo6cbeginE)
_ZN39_INTERNAL_dc6f6322_4_k_cu_765ec1ff_73974cuda3std3__45__cpo6cbeginE:
	.zero		1
	.type		_ZN39_INTERNAL_dc6f6322_4_k_cu_765ec1ff_73974cuda3std3__48in_placeE,@object
	.size		_ZN39_INTERNAL_dc6f6322_4_k_cu_765ec1ff_73974cuda3std3__48in_placeE,(_ZN39_INTERNAL_dc6f6322_4_k_cu_765ec1ff_73974cuda3std6ranges3__45__cpo9iter_moveE - _ZN39_INTERNAL_dc6f6322_4_k_cu_765ec1ff_73974cuda3std3__48in_placeE)
_ZN39_INTERNAL_dc6f6322_4_k_cu_765ec1ff_73974cuda3std3__48in_placeE:
	.zero		1
	.type		_ZN39_INTERNAL_dc6f6322_4_k_cu_765ec1ff_73974cuda3std6ranges3__45__cpo9iter_moveE,@object
	.size		_ZN39_INTERNAL_dc6f6322_4_k_cu_765ec1ff_73974cuda3std6ranges3__45__cpo9iter_moveE,(_ZN39_INTERNAL_dc6f6322_4_k_cu_765ec1ff_73974cuda3std3__45__cpo5beginE - _ZN39_INTERNAL_dc6f6322_4_k_cu_765ec1ff_73974cuda3std6ranges3__45__cpo9iter_moveE)
_ZN39_INTERNAL_dc6f6322_4_k_cu_765ec1ff_73974cuda3std6ranges3__45__cpo9iter_moveE:
	.zero		1
	.type		_ZN39_INTERNAL_dc6f6322_4_k_cu_765ec1ff_73974cuda3std3__45__cpo5beginE,@object
	.size		_ZN39_INTERNAL_dc6f6322_4_k_cu_765ec1ff_73974cuda3std3__45__cpo5beginE,(_ZN39_INTERNAL_dc6f6322_4_k_cu_765ec1ff_73974cuda3std3__441_GLOBAL__N__dc6f6322_4_k_cu_765ec1ff_73976ignoreE - _ZN39_INTERNAL_dc6f6322_4_k_cu_765ec1ff_73974cuda3std3__45__cpo5beginE)
_ZN39_INTERNAL_dc6f6322_4_k_cu_765ec1ff_73974cuda3std3__45__cpo5beginE:
	.zero		1
	.type		_ZN39_INTERNAL_dc6f6322_4_k_cu_765ec1ff_73974cuda3std3__441_GLOBAL__N__dc6f6322_4_k_cu_765ec1ff_73976ignoreE,@object
	.size		_ZN39_INTERNAL_dc6f6322_4_k_cu_765ec1ff_73974cuda3std3__441_GLOBAL__N__dc6f6322_4_k_cu_765ec1ff_73976ignoreE,(_ZN39_INTERNAL_dc6f6322_4_k_cu_765ec1ff_73974cute7productE - _ZN39_INTERNAL_dc6f6322_4_k_cu_765ec1ff_73974cuda3std3__441_GLOBAL__N__dc6f6322_4_k_cu_765ec1ff_73976ignoreE)
_ZN39_INTERNAL_dc6f6322_4_k_cu_765ec1ff_73974cuda3std3__441_GLOBAL__N__dc6f6322_4_k_cu_765ec1ff_73976ignoreE:
	.zero		1
	.type		_ZN39_INTERNAL_dc6f6322_4_k_cu_765ec1ff_73974cute7productE,@object
	.size		_ZN39_INTERNAL_dc6f6322_4_k_cu_765ec1ff_73974cute7productE,(_ZN39_INTERNAL_dc6f6322_4_k_cu_765ec1ff_73974cuda3std3__45__cpo3endE - _ZN39_INTERNAL_dc6f6322_4_k_cu_765ec1ff_73974cute7productE)
_ZN39_INTERNAL_dc6f6322_4_k_cu_765ec1ff_73974cute7productE:
	.zero		1
	.type		_ZN39_INTERNAL_dc6f6322_4_k_cu_765ec1ff_73974cuda3std3__45__cpo3endE,@object
	.size		_ZN39_INTERNAL_dc6f6322_4_k_cu_765ec1ff_73974cuda3std3__45__cpo3endE,(_ZN39_INTERNAL_dc6f6322_4_k_cu_765ec1ff_73974cuda3std3__419piecewise_constructE - _ZN39_INTERNAL_dc6f6322_4_k_cu_765ec1ff_73974cuda3std3__45__cpo3endE)
_ZN39_INTERNAL_dc6f6322_4_k_cu_765ec1ff_73974cuda3std3__45__cpo3endE:
	.zero		1
	.type		_ZN39_INTERNAL_dc6f6322_4_k_cu_765ec1ff_73974cuda3std3__419piecewise_constructE,@object
	.size		_ZN39_INTERNAL_dc6f6322_4_k_cu_765ec1ff_73974cuda3std3__419piecewise_constructE,(_ZN39_INTERNAL_dc6f6322_4_k_cu_765ec1ff_73974cuda3std3__45__cpo4cendE - _ZN39_INTERNAL_dc6f6322_4_k_cu_765ec1ff_73974cuda3std3__419piecewise_constructE)
_ZN39_INTERNAL_dc6f6322_4_k_cu_765ec1ff_73974cuda3std3__419piecewise_constructE:
	.zero		1
	.type		_ZN39_INTERNAL_dc6f6322_4_k_cu_765ec1ff_73974cuda3std3__45__cpo4cendE,@object
	.size		_ZN39_INTERNAL_dc6f6322_4_k_cu_765ec1ff_73974cuda3std3__45__cpo4cendE,(_ZN39_INTERNAL_dc6f6322_4_k_cu_765ec1ff_73974cuda3std6ranges3__45__cpo4swapE - _ZN39_INTERNAL_dc6f6322_4_k_cu_765ec1ff_73974cuda3std3__45__cpo4cendE)
_ZN39_INTERNAL_dc6f6322_4_k_cu_765ec1ff_73974cuda3std3__45__cpo4cendE:
	.zero		1
	.type		_ZN39_INTERNAL_dc6f6322_4_k_cu_765ec1ff_73974cuda3std6ranges3__45__cpo4swapE,@object
	.size		_ZN39_INTERNAL_dc6f6322_4_k_cu_765ec1ff_73974cuda3std6ranges3__45__cpo4swapE,(.L_10 - _ZN39_INTERNAL_dc6f6322_4_k_cu_765ec1ff_73974cuda3std6ranges3__45__cpo4swapE)
_ZN39_INTERNAL_dc6f6322_4_k_cu_765ec1ff_73974cuda3std6ranges3__45__cpo4swapE:
	.zero		1
.L_10:


//--------------------- .nv.constant0._ZN7cutlass13device_kernelINS_4gemm6kernel13GemmUniversalIN4cute5tupleIJiiiiEEENS1_10collective13CollectiveMmaINS1_35MainloopSm100TmaUmmaWarpSpecializedILi4ELi2ELi4ENS5_IJNS4_1CILi2EEESB_NSA_ILi1EEEEEEEENS5_IJNSA_ILi64EEENSA_ILi128EEESG_EEENS_6half_tENS5_IJlSC_lEEESI_SJ_NS4_8TiledMMAINS4_8MMA_AtomIJNS4_20SM100_MMA_F16BF16_SSISI_SI_fLi64ELi128ELNS4_4UMMA5MajorE0ELSO_0ELNSN_7ScaleInE0ELSP_0EEEEEENS4_6LayoutINS5_IJSC_SC_SC_EEENS5_IJNSA_ILi0EEESU_SU_EEEEENS5_IJNS4_10UnderscoreESX_SX_EEEEENS4_23SM90_TMA_LOAD_MULTICASTENS4_14ComposedLayoutINS4_7SwizzleILi3ELi4ELi3EEENS4_18smem_ptr_flag_bitsILi16EEENSS_INS5_IJNSA_ILi8EEESF_EEENS5_IJSF_SC_EEEEEEEvNS4_8identityES10_S1A_vS1B_EENS_8epilogue10collective18CollectiveEpilogueINS1D_23Sm100TmaWarpSpecializedILi4ELi2ELi16ELb1ELb0EEEJSH_NS5_IJNSS_ISF_SC_EENSS_INSA_ILi32EEESC_EEEEESI_SJ_SI_SJ_NS1D_6fusion15FusionCallbacksIS1H_NS1M_17LinearCombinationISI_fSI_fLNS_15FloatRoundStyleE2EEESH_S1L_JEEENS4_5SM1004TMEM4LOAD26SM100_TMEM_LOAD_16dp256b4xENS4_13SM90_TMA_LOADENS11_INS12_ILi2ELi4ELi3EEES15_NSS_INS5_IJS16_S1J_EEENS5_IJS1J_SC_EEEEEEENS4_17SM75_U32x4_LDSM_NENS4_14SM90_TMA_STOREES21_NS4_17SM90_U32x4_STSM_NENS4_39AutoVectorizingCopyWithAssumedAlignmentILi128EEEEEEvvEEEEvNT_6ParamsE --------------------------
	.section	.nv.constant0._ZN7cutlass13device_kernelINS_4gemm6kernel13GemmUniversalIN4cute5tupleIJiiiiEEENS1_10collective13CollectiveMmaINS1_35MainloopSm100TmaUmmaWarpSpecializedILi4ELi2ELi4ENS5_IJNS4_1CILi2EEESB_NSA_ILi1EEEEEEEENS5_IJNSA_ILi64EEENSA_ILi128EEESG_EEENS_6half_tENS5_IJlSC_lEEESI_SJ_NS4_8TiledMMAINS4_8MMA_AtomIJNS4_20SM100_MMA_F16BF16_SSISI_SI_fLi64ELi128ELNS4_4UMMA5MajorE0ELSO_0ELNSN_7ScaleInE0ELSP_0EEEEEENS4_6LayoutINS5_IJSC_SC_SC_EEENS5_IJNSA_ILi0EEESU_SU_EEEEENS5_IJNS4_10UnderscoreESX_SX_EEEEENS4_23SM90_TMA_LOAD_MULTICASTENS4_14ComposedLayoutINS4_7SwizzleILi3ELi4ELi3EEENS4_18smem_ptr_flag_bitsILi16EEENSS_INS5_IJNSA_ILi8EEESF_EEENS5_IJSF_SC_EEEEEEEvNS4_8identityES10_S1A_vS1B_EENS_8epilogue10collective18CollectiveEpilogueINS1D_23Sm100TmaWarpSpecializedILi4ELi2ELi16ELb1ELb0EEEJSH_NS5_IJNSS_ISF_SC_EENSS_INSA_ILi32EEESC_EEEEESI_SJ_SI_SJ_NS1D_6fusion15FusionCallbacksIS1H_NS1M_17LinearCombinationISI_fSI_fLNS_15FloatRoundStyleE2EEESH_S1L_JEEENS4_5SM1004TMEM4LOAD26SM100_TMEM_LOAD_16dp256b4xENS4_13SM90_TMA_LOADENS11_INS12_ILi2ELi4ELi3EEES15_NSS_INS5_IJS16_S1J_EEENS5_IJS1J_SC_EEEEEEENS4_17SM75_U32x4_LDSM_NENS4_14SM90_TMA_STOREES21_NS4_17SM90_U32x4_STSM_NENS4_39AutoVectorizingCopyWithAssumedAlignmentILi128EEEEEEvvEEEEvNT_6ParamsE,"a",@progbits
	.sectionflags	@""
	.align	4
.nv.constant0._ZN7cutlass13device_kernelINS_4gemm6kernel13GemmUniversalIN4cute5tupleIJiiiiEEENS1_10collective13CollectiveMmaINS1_35MainloopSm100TmaUmmaWarpSpecializedILi4ELi2ELi4ENS5_IJNS4_1CILi2EEESB_NSA_ILi1EEEEEEEENS5_IJNSA_ILi64EEENSA_ILi128EEESG_EEENS_6half_tENS5_IJlSC_lEEESI_SJ_NS4_8TiledMMAINS4_8MMA_AtomIJNS4_20SM100_MMA_F16BF16_SSISI_SI_fLi64ELi128ELNS4_4UMMA5MajorE0ELSO_0ELNSN_7ScaleInE0ELSP_0EEEEEENS4_6LayoutINS5_IJSC_SC_SC_EEENS5_IJNSA_ILi0EEESU_SU_EEEEENS5_IJNS4_10UnderscoreESX_SX_EEEEENS4_23SM90_TMA_LOAD_MULTICASTENS4_14ComposedLayoutINS4_7SwizzleILi3ELi4ELi3EEENS4_18smem_ptr_flag_bitsILi16EEENSS_INS5_IJNSA_ILi8EEESF_EEENS5_IJSF_SC_EEEEEEEvNS4_8identityES10_S1A_vS1B_EENS_8epilogue10collective18CollectiveEpilogueINS1D_23Sm100TmaWarpSpecializedILi4ELi2ELi16ELb1ELb0EEEJSH_NS5_IJNSS_ISF_SC_EENSS_INSA_ILi32EEESC_EEEEESI_SJ_SI_SJ_NS1D_6fusion15FusionCallbacksIS1H_NS1M_17LinearCombinationISI_fSI_fLNS_15FloatRoundStyleE2EEESH_S1L_JEEENS4_5SM1004TMEM4LOAD26SM100_TMEM_LOAD_16dp256b4xENS4_13SM90_TMA_LOADENS11_INS12_ILi2ELi4ELi3EEES15_NSS_INS5_IJS16_S1J_EEENS5_IJS1J_SC_EEEEEEENS4_17SM75_U32x4_LDSM_NENS4_14SM90_TMA_STOREES21_NS4_17SM90_U32x4_STSM_NENS4_39AutoVectorizingCopyWithAssumedAlignmentILi128EEEEEEvvEEEEvNT_6ParamsE:
	.zero		2944


//--------------------- SYMBOLS --------------------------

	.type		.nv.reservedSmem.offset0,@object
	.size		.nv.reservedSmem.offset0,0x4
	.type		.nv.reservedSmem.cap,@object
	.size		.nv.reservedSmem.cap,0x4
	.type		__assertfail,@function
